//
// Generated by NVIDIA NVVM Compiler
//
// Compiler Build ID: CL-36424714
// Cuda compilation tools, release 13.0, V13.0.88
// Based on NVVM 20.0.0
//

.version 9.0
.target sm_100
.address_size 64

	// .globl	_Z6samplei
.extern .func  (.param .b32 func_retval0) vprintf
(
	.param .b64 vprintf_param_0,
	.param .b64 vprintf_param_1
)
;
.global .align 4 .b8 precalc_xorwow_matrix[102400];
.global .align 4 .b8 precalc_xorwow_offset_matrix[102400];
.global .align 4 .b8 mrg32k3aM1[2304];
.global .align 4 .b8 mrg32k3aM2[2304];
.global .align 4 .b8 mrg32k3aM1SubSeq[2016];
.global .align 4 .b8 mrg32k3aM2SubSeq[2016];
.global .align 4 .b8 mrg32k3aM1Seq[2304];
.global .align 4 .b8 mrg32k3aM2Seq[2304];
.const .align 8 .b8 __cr_lgamma_table[72];
.const .align 8 .u64 d_eqn_masks;
.const .align 8 .u64 d_sols;
.const .align 4 .u32 d_num_eqns;
.const .align 8 .b8 d_consts[24];
.global .align 8 .u64 d_chunk_tally;
.global .align 1 .b8 $str[3] = {37, 117};
.global .align 1 .b8 $str$1[1];
.global .align 1 .b8 $str$2[5] = {120, 115, 58, 32};
.global .align 1 .b8 $str$3[2] = {10};
.global .align 1 .b8 $str$4[5] = {122, 115, 58, 32};
.global .align 1 .b8 $str$5[29] = {83, 84, 65, 82, 84, 73, 78, 71, 32, 73, 78, 32, 68, 69, 86, 73, 67, 69, 32, 67, 79, 68, 69, 32, 78, 79, 87, 10};
.global .align 1 .b8 $str$6[22] = {98, 108, 111, 99, 107, 44, 32, 116, 104, 114, 101, 97, 100, 32, 37, 100, 44, 32, 37, 100, 10};
.global .align 1 .b8 $str$7[14] = {110, 117, 109, 32, 101, 113, 110, 115, 58, 32, 37, 100, 10};
.global .align 1 .b8 $str$8[18] = {100, 95, 99, 111, 110, 115, 116, 115, 91, 37, 100, 93, 58, 32, 37, 102, 10};
.global .align 1 .b8 $str$9[10] = {101, 113, 110, 91, 37, 100, 93, 58, 32};
.global .align 1 .b8 $str$10[14] = {115, 111, 108, 115, 91, 37, 100, 93, 58, 32, 37, 100, 10};
.global .align 1 .b8 $str$11[10] = {114, 97, 110, 100, 58, 32, 37, 100, 10};
.global .align 1 .b8 $str$12[26] = {45, 45, 45, 45, 45, 45, 45, 45, 45, 32, 73, 78, 73, 84, 32, 45, 45, 45, 45, 45, 45, 45, 45, 45, 10};
.global .align 1 .b8 $str$13[42] = {45, 45, 45, 45, 45, 45, 45, 45, 32, 65, 112, 112, 108, 121, 105, 110, 103, 32, 101, 94, 123, 105, 32, 103, 97, 109, 109, 97, 32, 67, 125, 32, 45, 45, 45, 45, 45, 45, 45, 45, 10};
.global .align 1 .b8 $str$14[5] = {112, 113, 58, 32};
.global .align 1 .b8 $str$15[12] = {112, 97, 114, 105, 116, 121, 58, 32, 37, 100, 10};
.global .align 1 .b8 $str$16[16] = {114, 97, 110, 100, 32, 102, 108, 111, 97, 116, 58, 32, 37, 102, 10};
.global .align 1 .b8 $str$17[7] = {51, 32, 120, 39, 115, 10};
.global .align 1 .b8 $str$18[10] = {115, 105, 103, 110, 58, 32, 37, 100, 10};
.global .align 1 .b8 $str$19[17] = {45, 45, 45, 45, 45, 45, 45, 45, 45, 45, 45, 45, 45, 45, 45, 10};

.visible .entry _Z6samplei(
	.param .u32 _Z6samplei_param_0
)
{
	.local .align 16 .b8 	__local_depot0[80];
	.reg .b64 	%SP;
	.reg .b64 	%SPL;
	.reg .pred 	%p<147>;
	.reg .b16 	%rs<6>;
	.reg .b32 	%r<2962>;
	.reg .b32 	%f<8>;
	.reg .b64 	%rd<187>;
	.reg .b64 	%fd<16>;

	mov.u64 	%SPL, __local_depot0;
	cvta.local.u64 	%SP, %SPL;
	ld.param.u32 	%r1146, [_Z6samplei_param_0];
	add.u64 	%rd45, %SP, 8;
	add.u64 	%rd1, %SPL, 8;
	add.u64 	%rd2, %SPL, 16;
	add.u64 	%rd47, %SP, 64;
	add.u64 	%rd3, %SPL, 64;
	mov.u32 	%r1, %ctaid.x;
	mov.u32 	%r1147, %tid.x;
	cvt.u64.u32 	%rd177, %r1147;
	xor.b32  	%r1148, %r1146, -1429050551;
	mul.lo.s32 	%r1149, %r1148, 1099087573;
	setp.gt.s32 	%p1, %r1146, -1;
	selp.b32 	%r1150, -644748465, -1947113066, %p1;
	add.s32 	%r1151, %r1150, %r1149;
	add.s32 	%r2, %r1151, 6615241;
	add.s32 	%r2657, %r1149, 123456789;
	st.local.v2.u32 	[%rd2], {%r2, %r2657};
	xor.b32  	%r2656, %r1149, 362436069;
	add.s32 	%r2658, %r1150, 521288629;
	st.local.v2.u32 	[%rd2+8], {%r2656, %r2658};
	xor.b32  	%r2659, %r1150, 88675123;
	add.s32 	%r2660, %r1149, 5783321;
	st.local.v2.u32 	[%rd2+16], {%r2659, %r2660};
	setp.eq.s32 	%p2, %r1, 0;
	@%p2 bra 	$L__BB0_115;
	cvt.u64.u32 	%rd176, %r1;
	mov.b32 	%r2351, 0;
$L__BB0_2:
	mov.u64 	%rd6, %rd176;
	and.b64  	%rd7, %rd6, 3;
	setp.eq.s64 	%p3, %rd7, 0;
	@%p3 bra 	$L__BB0_114;
	mul.wide.u32 	%rd48, %r2351, 3200;
	mov.u64 	%rd49, precalc_xorwow_matrix;
	add.s64 	%rd8, %rd49, %rd48;
	mov.b32 	%r2660, 0;
	mov.u32 	%r2659, %r2660;
	mov.u32 	%r2658, %r2660;
	mov.u32 	%r2656, %r2660;
	mov.u32 	%r2657, %r2660;
	mov.u32 	%r2362, %r2660;
$L__BB0_4:
	mul.wide.u32 	%rd50, %r2362, 4;
	add.s64 	%rd51, %rd2, %rd50;
	ld.local.u32 	%r25, [%rd51+4];
	shl.b32 	%r26, %r2362, 5;
	mov.b32 	%r2368, 0;
$L__BB0_5:
	.pragma "nounroll";
	shr.u32 	%r1155, %r25, %r2368;
	and.b32  	%r1156, %r1155, 1;
	setp.eq.b32 	%p4, %r1156, 1;
	not.pred 	%p5, %p4;
	add.s32 	%r1157, %r26, %r2368;
	mul.lo.s32 	%r1158, %r1157, 5;
	mul.wide.u32 	%rd52, %r1158, 4;
	add.s64 	%rd9, %rd8, %rd52;
	@%p5 bra 	$L__BB0_7;
	ld.global.u32 	%r1159, [%rd9];
	xor.b32  	%r2657, %r2657, %r1159;
	ld.global.u32 	%r1160, [%rd9+4];
	xor.b32  	%r2656, %r2656, %r1160;
	ld.global.u32 	%r1161, [%rd9+8];
	xor.b32  	%r2658, %r2658, %r1161;
	ld.global.u32 	%r1162, [%rd9+12];
	xor.b32  	%r2659, %r2659, %r1162;
	ld.global.u32 	%r1163, [%rd9+16];
	xor.b32  	%r2660, %r2660, %r1163;
$L__BB0_7:
	and.b32  	%r1165, %r1155, 2;
	setp.eq.s32 	%p6, %r1165, 0;
	@%p6 bra 	$L__BB0_9;
	ld.global.u32 	%r1166, [%rd9+20];
	xor.b32  	%r2657, %r2657, %r1166;
	ld.global.u32 	%r1167, [%rd9+24];
	xor.b32  	%r2656, %r2656, %r1167;
	ld.global.u32 	%r1168, [%rd9+28];
	xor.b32  	%r2658, %r2658, %r1168;
	ld.global.u32 	%r1169, [%rd9+32];
	xor.b32  	%r2659, %r2659, %r1169;
	ld.global.u32 	%r1170, [%rd9+36];
	xor.b32  	%r2660, %r2660, %r1170;
$L__BB0_9:
	and.b32  	%r1172, %r1155, 4;
	setp.eq.s32 	%p7, %r1172, 0;
	@%p7 bra 	$L__BB0_11;
	ld.global.u32 	%r1173, [%rd9+40];
	xor.b32  	%r2657, %r2657, %r1173;
	ld.global.u32 	%r1174, [%rd9+44];
	xor.b32  	%r2656, %r2656, %r1174;
	ld.global.u32 	%r1175, [%rd9+48];
	xor.b32  	%r2658, %r2658, %r1175;
	ld.global.u32 	%r1176, [%rd9+52];
	xor.b32  	%r2659, %r2659, %r1176;
	ld.global.u32 	%r1177, [%rd9+56];
	xor.b32  	%r2660, %r2660, %r1177;
$L__BB0_11:
	and.b32  	%r1179, %r1155, 8;
	setp.eq.s32 	%p8, %r1179, 0;
	@%p8 bra 	$L__BB0_13;
	ld.global.u32 	%r1180, [%rd9+60];
	xor.b32  	%r2657, %r2657, %r1180;
	ld.global.u32 	%r1181, [%rd9+64];
	xor.b32  	%r2656, %r2656, %r1181;
	ld.global.u32 	%r1182, [%rd9+68];
	xor.b32  	%r2658, %r2658, %r1182;
	ld.global.u32 	%r1183, [%rd9+72];
	xor.b32  	%r2659, %r2659, %r1183;
	ld.global.u32 	%r1184, [%rd9+76];
	xor.b32  	%r2660, %r2660, %r1184;
$L__BB0_13:
	and.b32  	%r1186, %r1155, 16;
	setp.eq.s32 	%p9, %r1186, 0;
	@%p9 bra 	$L__BB0_15;
	ld.global.u32 	%r1187, [%rd9+80];
	xor.b32  	%r2657, %r2657, %r1187;
	ld.global.u32 	%r1188, [%rd9+84];
	xor.b32  	%r2656, %r2656, %r1188;
	ld.global.u32 	%r1189, [%rd9+88];
	xor.b32  	%r2658, %r2658, %r1189;
	ld.global.u32 	%r1190, [%rd9+92];
	xor.b32  	%r2659, %r2659, %r1190;
	ld.global.u32 	%r1191, [%rd9+96];
	xor.b32  	%r2660, %r2660, %r1191;
$L__BB0_15:
	and.b32  	%r1193, %r1155, 32;
	setp.eq.s32 	%p10, %r1193, 0;
	@%p10 bra 	$L__BB0_17;
	ld.global.u32 	%r1194, [%rd9+100];
	xor.b32  	%r2657, %r2657, %r1194;
	ld.global.u32 	%r1195, [%rd9+104];
	xor.b32  	%r2656, %r2656, %r1195;
	ld.global.u32 	%r1196, [%rd9+108];
	xor.b32  	%r2658, %r2658, %r1196;
	ld.global.u32 	%r1197, [%rd9+112];
	xor.b32  	%r2659, %r2659, %r1197;
	ld.global.u32 	%r1198, [%rd9+116];
	xor.b32  	%r2660, %r2660, %r1198;
$L__BB0_17:
	and.b32  	%r1200, %r1155, 64;
	setp.eq.s32 	%p11, %r1200, 0;
	@%p11 bra 	$L__BB0_19;
	ld.global.u32 	%r1201, [%rd9+120];
	xor.b32  	%r2657, %r2657, %r1201;
	ld.global.u32 	%r1202, [%rd9+124];
	xor.b32  	%r2656, %r2656, %r1202;
	ld.global.u32 	%r1203, [%rd9+128];
	xor.b32  	%r2658, %r2658, %r1203;
	ld.global.u32 	%r1204, [%rd9+132];
	xor.b32  	%r2659, %r2659, %r1204;
	ld.global.u32 	%r1205, [%rd9+136];
	xor.b32  	%r2660, %r2660, %r1205;
$L__BB0_19:
	and.b32  	%r1207, %r1155, 128;
	setp.eq.s32 	%p12, %r1207, 0;
	@%p12 bra 	$L__BB0_21;
	ld.global.u32 	%r1208, [%rd9+140];
	xor.b32  	%r2657, %r2657, %r1208;
	ld.global.u32 	%r1209, [%rd9+144];
	xor.b32  	%r2656, %r2656, %r1209;
	ld.global.u32 	%r1210, [%rd9+148];
	xor.b32  	%r2658, %r2658, %r1210;
	ld.global.u32 	%r1211, [%rd9+152];
	xor.b32  	%r2659, %r2659, %r1211;
	ld.global.u32 	%r1212, [%rd9+156];
	xor.b32  	%r2660, %r2660, %r1212;
$L__BB0_21:
	and.b32  	%r1214, %r1155, 256;
	setp.eq.s32 	%p13, %r1214, 0;
	@%p13 bra 	$L__BB0_23;
	ld.global.u32 	%r1215, [%rd9+160];
	xor.b32  	%r2657, %r2657, %r1215;
	ld.global.u32 	%r1216, [%rd9+164];
	xor.b32  	%r2656, %r2656, %r1216;
	ld.global.u32 	%r1217, [%rd9+168];
	xor.b32  	%r2658, %r2658, %r1217;
	ld.global.u32 	%r1218, [%rd9+172];
	xor.b32  	%r2659, %r2659, %r1218;
	ld.global.u32 	%r1219, [%rd9+176];
	xor.b32  	%r2660, %r2660, %r1219;
$L__BB0_23:
	and.b32  	%r1221, %r1155, 512;
	setp.eq.s32 	%p14, %r1221, 0;
	@%p14 bra 	$L__BB0_25;
	ld.global.u32 	%r1222, [%rd9+180];
	xor.b32  	%r2657, %r2657, %r1222;
	ld.global.u32 	%r1223, [%rd9+184];
	xor.b32  	%r2656, %r2656, %r1223;
	ld.global.u32 	%r1224, [%rd9+188];
	xor.b32  	%r2658, %r2658, %r1224;
	ld.global.u32 	%r1225, [%rd9+192];
	xor.b32  	%r2659, %r2659, %r1225;
	ld.global.u32 	%r1226, [%rd9+196];
	xor.b32  	%r2660, %r2660, %r1226;
$L__BB0_25:
	and.b32  	%r1228, %r1155, 1024;
	setp.eq.s32 	%p15, %r1228, 0;
	@%p15 bra 	$L__BB0_27;
	ld.global.u32 	%r1229, [%rd9+200];
	xor.b32  	%r2657, %r2657, %r1229;
	ld.global.u32 	%r1230, [%rd9+204];
	xor.b32  	%r2656, %r2656, %r1230;
	ld.global.u32 	%r1231, [%rd9+208];
	xor.b32  	%r2658, %r2658, %r1231;
	ld.global.u32 	%r1232, [%rd9+212];
	xor.b32  	%r2659, %r2659, %r1232;
	ld.global.u32 	%r1233, [%rd9+216];
	xor.b32  	%r2660, %r2660, %r1233;
$L__BB0_27:
	and.b32  	%r1235, %r1155, 2048;
	setp.eq.s32 	%p16, %r1235, 0;
	@%p16 bra 	$L__BB0_29;
	ld.global.u32 	%r1236, [%rd9+220];
	xor.b32  	%r2657, %r2657, %r1236;
	ld.global.u32 	%r1237, [%rd9+224];
	xor.b32  	%r2656, %r2656, %r1237;
	ld.global.u32 	%r1238, [%rd9+228];
	xor.b32  	%r2658, %r2658, %r1238;
	ld.global.u32 	%r1239, [%rd9+232];
	xor.b32  	%r2659, %r2659, %r1239;
	ld.global.u32 	%r1240, [%rd9+236];
	xor.b32  	%r2660, %r2660, %r1240;
$L__BB0_29:
	and.b32  	%r1242, %r1155, 4096;
	setp.eq.s32 	%p17, %r1242, 0;
	@%p17 bra 	$L__BB0_31;
	ld.global.u32 	%r1243, [%rd9+240];
	xor.b32  	%r2657, %r2657, %r1243;
	ld.global.u32 	%r1244, [%rd9+244];
	xor.b32  	%r2656, %r2656, %r1244;
	ld.global.u32 	%r1245, [%rd9+248];
	xor.b32  	%r2658, %r2658, %r1245;
	ld.global.u32 	%r1246, [%rd9+252];
	xor.b32  	%r2659, %r2659, %r1246;
	ld.global.u32 	%r1247, [%rd9+256];
	xor.b32  	%r2660, %r2660, %r1247;
$L__BB0_31:
	and.b32  	%r1249, %r1155, 8192;
	setp.eq.s32 	%p18, %r1249, 0;
	@%p18 bra 	$L__BB0_33;
	ld.global.u32 	%r1250, [%rd9+260];
	xor.b32  	%r2657, %r2657, %r1250;
	ld.global.u32 	%r1251, [%rd9+264];
	xor.b32  	%r2656, %r2656, %r1251;
	ld.global.u32 	%r1252, [%rd9+268];
	xor.b32  	%r2658, %r2658, %r1252;
	ld.global.u32 	%r1253, [%rd9+272];
	xor.b32  	%r2659, %r2659, %r1253;
	ld.global.u32 	%r1254, [%rd9+276];
	xor.b32  	%r2660, %r2660, %r1254;
$L__BB0_33:
	and.b32  	%r1256, %r1155, 16384;
	setp.eq.s32 	%p19, %r1256, 0;
	@%p19 bra 	$L__BB0_35;
	ld.global.u32 	%r1257, [%rd9+280];
	xor.b32  	%r2657, %r2657, %r1257;
	ld.global.u32 	%r1258, [%rd9+284];
	xor.b32  	%r2656, %r2656, %r1258;
	ld.global.u32 	%r1259, [%rd9+288];
	xor.b32  	%r2658, %r2658, %r1259;
	ld.global.u32 	%r1260, [%rd9+292];
	xor.b32  	%r2659, %r2659, %r1260;
	ld.global.u32 	%r1261, [%rd9+296];
	xor.b32  	%r2660, %r2660, %r1261;
$L__BB0_35:
	and.b32  	%r1263, %r1155, 32768;
	setp.eq.s32 	%p20, %r1263, 0;
	@%p20 bra 	$L__BB0_37;
	ld.global.u32 	%r1264, [%rd9+300];
	xor.b32  	%r2657, %r2657, %r1264;
	ld.global.u32 	%r1265, [%rd9+304];
	xor.b32  	%r2656, %r2656, %r1265;
	ld.global.u32 	%r1266, [%rd9+308];
	xor.b32  	%r2658, %r2658, %r1266;
	ld.global.u32 	%r1267, [%rd9+312];
	xor.b32  	%r2659, %r2659, %r1267;
	ld.global.u32 	%r1268, [%rd9+316];
	xor.b32  	%r2660, %r2660, %r1268;
$L__BB0_37:
	add.s32 	%r2368, %r2368, 16;
	setp.ne.s32 	%p21, %r2368, 32;
	@%p21 bra 	$L__BB0_5;
	mad.lo.s32 	%r1269, %r2362, -31, %r26;
	add.s32 	%r2362, %r1269, 1;
	setp.ne.s32 	%p22, %r2362, 5;
	@%p22 bra 	$L__BB0_4;
	st.local.u32 	[%rd2+4], %r2657;
	st.local.v2.u32 	[%rd2+8], {%r2656, %r2658};
	st.local.v2.u32 	[%rd2+16], {%r2659, %r2660};
	setp.eq.s64 	%p23, %rd7, 1;
	@%p23 bra 	$L__BB0_114;
	mov.b32 	%r2660, 0;
	mov.u32 	%r2659, %r2660;
	mov.u32 	%r2658, %r2660;
	mov.u32 	%r2656, %r2660;
	mov.u32 	%r2657, %r2660;
	mov.u32 	%r2454, %r2660;
$L__BB0_41:
	mul.wide.u32 	%rd53, %r2454, 4;
	add.s64 	%rd54, %rd2, %rd53;
	ld.local.u32 	%r201, [%rd54+4];
	shl.b32 	%r202, %r2454, 5;
	mov.b32 	%r2460, 0;
$L__BB0_42:
	.pragma "nounroll";
	shr.u32 	%r1272, %r201, %r2460;
	and.b32  	%r1273, %r1272, 1;
	setp.eq.b32 	%p24, %r1273, 1;
	not.pred 	%p25, %p24;
	add.s32 	%r1274, %r202, %r2460;
	mul.lo.s32 	%r1275, %r1274, 5;
	mul.wide.u32 	%rd55, %r1275, 4;
	add.s64 	%rd10, %rd8, %rd55;
	@%p25 bra 	$L__BB0_44;
	ld.global.u32 	%r1276, [%rd10];
	xor.b32  	%r2657, %r2657, %r1276;
	ld.global.u32 	%r1277, [%rd10+4];
	xor.b32  	%r2656, %r2656, %r1277;
	ld.global.u32 	%r1278, [%rd10+8];
	xor.b32  	%r2658, %r2658, %r1278;
	ld.global.u32 	%r1279, [%rd10+12];
	xor.b32  	%r2659, %r2659, %r1279;
	ld.global.u32 	%r1280, [%rd10+16];
	xor.b32  	%r2660, %r2660, %r1280;
$L__BB0_44:
	and.b32  	%r1282, %r1272, 2;
	setp.eq.s32 	%p26, %r1282, 0;
	@%p26 bra 	$L__BB0_46;
	ld.global.u32 	%r1283, [%rd10+20];
	xor.b32  	%r2657, %r2657, %r1283;
	ld.global.u32 	%r1284, [%rd10+24];
	xor.b32  	%r2656, %r2656, %r1284;
	ld.global.u32 	%r1285, [%rd10+28];
	xor.b32  	%r2658, %r2658, %r1285;
	ld.global.u32 	%r1286, [%rd10+32];
	xor.b32  	%r2659, %r2659, %r1286;
	ld.global.u32 	%r1287, [%rd10+36];
	xor.b32  	%r2660, %r2660, %r1287;
$L__BB0_46:
	and.b32  	%r1289, %r1272, 4;
	setp.eq.s32 	%p27, %r1289, 0;
	@%p27 bra 	$L__BB0_48;
	ld.global.u32 	%r1290, [%rd10+40];
	xor.b32  	%r2657, %r2657, %r1290;
	ld.global.u32 	%r1291, [%rd10+44];
	xor.b32  	%r2656, %r2656, %r1291;
	ld.global.u32 	%r1292, [%rd10+48];
	xor.b32  	%r2658, %r2658, %r1292;
	ld.global.u32 	%r1293, [%rd10+52];
	xor.b32  	%r2659, %r2659, %r1293;
	ld.global.u32 	%r1294, [%rd10+56];
	xor.b32  	%r2660, %r2660, %r1294;
$L__BB0_48:
	and.b32  	%r1296, %r1272, 8;
	setp.eq.s32 	%p28, %r1296, 0;
	@%p28 bra 	$L__BB0_50;
	ld.global.u32 	%r1297, [%rd10+60];
	xor.b32  	%r2657, %r2657, %r1297;
	ld.global.u32 	%r1298, [%rd10+64];
	xor.b32  	%r2656, %r2656, %r1298;
	ld.global.u32 	%r1299, [%rd10+68];
	xor.b32  	%r2658, %r2658, %r1299;
	ld.global.u32 	%r1300, [%rd10+72];
	xor.b32  	%r2659, %r2659, %r1300;
	ld.global.u32 	%r1301, [%rd10+76];
	xor.b32  	%r2660, %r2660, %r1301;
$L__BB0_50:
	and.b32  	%r1303, %r1272, 16;
	setp.eq.s32 	%p29, %r1303, 0;
	@%p29 bra 	$L__BB0_52;
	ld.global.u32 	%r1304, [%rd10+80];
	xor.b32  	%r2657, %r2657, %r1304;
	ld.global.u32 	%r1305, [%rd10+84];
	xor.b32  	%r2656, %r2656, %r1305;
	ld.global.u32 	%r1306, [%rd10+88];
	xor.b32  	%r2658, %r2658, %r1306;
	ld.global.u32 	%r1307, [%rd10+92];
	xor.b32  	%r2659, %r2659, %r1307;
	ld.global.u32 	%r1308, [%rd10+96];
	xor.b32  	%r2660, %r2660, %r1308;
$L__BB0_52:
	and.b32  	%r1310, %r1272, 32;
	setp.eq.s32 	%p30, %r1310, 0;
	@%p30 bra 	$L__BB0_54;
	ld.global.u32 	%r1311, [%rd10+100];
	xor.b32  	%r2657, %r2657, %r1311;
	ld.global.u32 	%r1312, [%rd10+104];
	xor.b32  	%r2656, %r2656, %r1312;
	ld.global.u32 	%r1313, [%rd10+108];
	xor.b32  	%r2658, %r2658, %r1313;
	ld.global.u32 	%r1314, [%rd10+112];
	xor.b32  	%r2659, %r2659, %r1314;
	ld.global.u32 	%r1315, [%rd10+116];
	xor.b32  	%r2660, %r2660, %r1315;
$L__BB0_54:
	and.b32  	%r1317, %r1272, 64;
	setp.eq.s32 	%p31, %r1317, 0;
	@%p31 bra 	$L__BB0_56;
	ld.global.u32 	%r1318, [%rd10+120];
	xor.b32  	%r2657, %r2657, %r1318;
	ld.global.u32 	%r1319, [%rd10+124];
	xor.b32  	%r2656, %r2656, %r1319;
	ld.global.u32 	%r1320, [%rd10+128];
	xor.b32  	%r2658, %r2658, %r1320;
	ld.global.u32 	%r1321, [%rd10+132];
	xor.b32  	%r2659, %r2659, %r1321;
	ld.global.u32 	%r1322, [%rd10+136];
	xor.b32  	%r2660, %r2660, %r1322;
$L__BB0_56:
	and.b32  	%r1324, %r1272, 128;
	setp.eq.s32 	%p32, %r1324, 0;
	@%p32 bra 	$L__BB0_58;
	ld.global.u32 	%r1325, [%rd10+140];
	xor.b32  	%r2657, %r2657, %r1325;
	ld.global.u32 	%r1326, [%rd10+144];
	xor.b32  	%r2656, %r2656, %r1326;
	ld.global.u32 	%r1327, [%rd10+148];
	xor.b32  	%r2658, %r2658, %r1327;
	ld.global.u32 	%r1328, [%rd10+152];
	xor.b32  	%r2659, %r2659, %r1328;
	ld.global.u32 	%r1329, [%rd10+156];
	xor.b32  	%r2660, %r2660, %r1329;
$L__BB0_58:
	and.b32  	%r1331, %r1272, 256;
	setp.eq.s32 	%p33, %r1331, 0;
	@%p33 bra 	$L__BB0_60;
	ld.global.u32 	%r1332, [%rd10+160];
	xor.b32  	%r2657, %r2657, %r1332;
	ld.global.u32 	%r1333, [%rd10+164];
	xor.b32  	%r2656, %r2656, %r1333;
	ld.global.u32 	%r1334, [%rd10+168];
	xor.b32  	%r2658, %r2658, %r1334;
	ld.global.u32 	%r1335, [%rd10+172];
	xor.b32  	%r2659, %r2659, %r1335;
	ld.global.u32 	%r1336, [%rd10+176];
	xor.b32  	%r2660, %r2660, %r1336;
$L__BB0_60:
	and.b32  	%r1338, %r1272, 512;
	setp.eq.s32 	%p34, %r1338, 0;
	@%p34 bra 	$L__BB0_62;
	ld.global.u32 	%r1339, [%rd10+180];
	xor.b32  	%r2657, %r2657, %r1339;
	ld.global.u32 	%r1340, [%rd10+184];
	xor.b32  	%r2656, %r2656, %r1340;
	ld.global.u32 	%r1341, [%rd10+188];
	xor.b32  	%r2658, %r2658, %r1341;
	ld.global.u32 	%r1342, [%rd10+192];
	xor.b32  	%r2659, %r2659, %r1342;
	ld.global.u32 	%r1343, [%rd10+196];
	xor.b32  	%r2660, %r2660, %r1343;
$L__BB0_62:
	and.b32  	%r1345, %r1272, 1024;
	setp.eq.s32 	%p35, %r1345, 0;
	@%p35 bra 	$L__BB0_64;
	ld.global.u32 	%r1346, [%rd10+200];
	xor.b32  	%r2657, %r2657, %r1346;
	ld.global.u32 	%r1347, [%rd10+204];
	xor.b32  	%r2656, %r2656, %r1347;
	ld.global.u32 	%r1348, [%rd10+208];
	xor.b32  	%r2658, %r2658, %r1348;
	ld.global.u32 	%r1349, [%rd10+212];
	xor.b32  	%r2659, %r2659, %r1349;
	ld.global.u32 	%r1350, [%rd10+216];
	xor.b32  	%r2660, %r2660, %r1350;
$L__BB0_64:
	and.b32  	%r1352, %r1272, 2048;
	setp.eq.s32 	%p36, %r1352, 0;
	@%p36 bra 	$L__BB0_66;
	ld.global.u32 	%r1353, [%rd10+220];
	xor.b32  	%r2657, %r2657, %r1353;
	ld.global.u32 	%r1354, [%rd10+224];
	xor.b32  	%r2656, %r2656, %r1354;
	ld.global.u32 	%r1355, [%rd10+228];
	xor.b32  	%r2658, %r2658, %r1355;
	ld.global.u32 	%r1356, [%rd10+232];
	xor.b32  	%r2659, %r2659, %r1356;
	ld.global.u32 	%r1357, [%rd10+236];
	xor.b32  	%r2660, %r2660, %r1357;
$L__BB0_66:
	and.b32  	%r1359, %r1272, 4096;
	setp.eq.s32 	%p37, %r1359, 0;
	@%p37 bra 	$L__BB0_68;
	ld.global.u32 	%r1360, [%rd10+240];
	xor.b32  	%r2657, %r2657, %r1360;
	ld.global.u32 	%r1361, [%rd10+244];
	xor.b32  	%r2656, %r2656, %r1361;
	ld.global.u32 	%r1362, [%rd10+248];
	xor.b32  	%r2658, %r2658, %r1362;
	ld.global.u32 	%r1363, [%rd10+252];
	xor.b32  	%r2659, %r2659, %r1363;
	ld.global.u32 	%r1364, [%rd10+256];
	xor.b32  	%r2660, %r2660, %r1364;
$L__BB0_68:
	and.b32  	%r1366, %r1272, 8192;
	setp.eq.s32 	%p38, %r1366, 0;
	@%p38 bra 	$L__BB0_70;
	ld.global.u32 	%r1367, [%rd10+260];
	xor.b32  	%r2657, %r2657, %r1367;
	ld.global.u32 	%r1368, [%rd10+264];
	xor.b32  	%r2656, %r2656, %r1368;
	ld.global.u32 	%r1369, [%rd10+268];
	xor.b32  	%r2658, %r2658, %r1369;
	ld.global.u32 	%r1370, [%rd10+272];
	xor.b32  	%r2659, %r2659, %r1370;
	ld.global.u32 	%r1371, [%rd10+276];
	xor.b32  	%r2660, %r2660, %r1371;
$L__BB0_70:
	and.b32  	%r1373, %r1272, 16384;
	setp.eq.s32 	%p39, %r1373, 0;
	@%p39 bra 	$L__BB0_72;
	ld.global.u32 	%r1374, [%rd10+280];
	xor.b32  	%r2657, %r2657, %r1374;
	ld.global.u32 	%r1375, [%rd10+284];
	xor.b32  	%r2656, %r2656, %r1375;
	ld.global.u32 	%r1376, [%rd10+288];
	xor.b32  	%r2658, %r2658, %r1376;
	ld.global.u32 	%r1377, [%rd10+292];
	xor.b32  	%r2659, %r2659, %r1377;
	ld.global.u32 	%r1378, [%rd10+296];
	xor.b32  	%r2660, %r2660, %r1378;
$L__BB0_72:
	and.b32  	%r1380, %r1272, 32768;
	setp.eq.s32 	%p40, %r1380, 0;
	@%p40 bra 	$L__BB0_74;
	ld.global.u32 	%r1381, [%rd10+300];
	xor.b32  	%r2657, %r2657, %r1381;
	ld.global.u32 	%r1382, [%rd10+304];
	xor.b32  	%r2656, %r2656, %r1382;
	ld.global.u32 	%r1383, [%rd10+308];
	xor.b32  	%r2658, %r2658, %r1383;
	ld.global.u32 	%r1384, [%rd10+312];
	xor.b32  	%r2659, %r2659, %r1384;
	ld.global.u32 	%r1385, [%rd10+316];
	xor.b32  	%r2660, %r2660, %r1385;
$L__BB0_74:
	add.s32 	%r2460, %r2460, 16;
	setp.ne.s32 	%p41, %r2460, 32;
	@%p41 bra 	$L__BB0_42;
	mad.lo.s32 	%r1386, %r2454, -31, %r202;
	add.s32 	%r2454, %r1386, 1;
	setp.ne.s32 	%p42, %r2454, 5;
	@%p42 bra 	$L__BB0_41;
	st.local.u32 	[%rd2+4], %r2657;
	st.local.v2.u32 	[%rd2+8], {%r2656, %r2658};
	st.local.v2.u32 	[%rd2+16], {%r2659, %r2660};
	setp.ne.s64 	%p43, %rd7, 3;
	@%p43 bra 	$L__BB0_114;
	mov.b32 	%r2660, 0;
	mov.u32 	%r2659, %r2660;
	mov.u32 	%r2658, %r2660;
	mov.u32 	%r2656, %r2660;
	mov.u32 	%r2657, %r2660;
	mov.u32 	%r2546, %r2660;
$L__BB0_78:
	mul.wide.u32 	%rd56, %r2546, 4;
	add.s64 	%rd57, %rd2, %rd56;
	ld.local.u32 	%r377, [%rd57+4];
	shl.b32 	%r378, %r2546, 5;
	mov.b32 	%r2552, 0;
$L__BB0_79:
	.pragma "nounroll";
	shr.u32 	%r1389, %r377, %r2552;
	and.b32  	%r1390, %r1389, 1;
	setp.eq.b32 	%p44, %r1390, 1;
	not.pred 	%p45, %p44;
	add.s32 	%r1391, %r378, %r2552;
	mul.lo.s32 	%r1392, %r1391, 5;
	mul.wide.u32 	%rd58, %r1392, 4;
	add.s64 	%rd11, %rd8, %rd58;
	@%p45 bra 	$L__BB0_81;
	ld.global.u32 	%r1393, [%rd11];
	xor.b32  	%r2657, %r2657, %r1393;
	ld.global.u32 	%r1394, [%rd11+4];
	xor.b32  	%r2656, %r2656, %r1394;
	ld.global.u32 	%r1395, [%rd11+8];
	xor.b32  	%r2658, %r2658, %r1395;
	ld.global.u32 	%r1396, [%rd11+12];
	xor.b32  	%r2659, %r2659, %r1396;
	ld.global.u32 	%r1397, [%rd11+16];
	xor.b32  	%r2660, %r2660, %r1397;
$L__BB0_81:
	and.b32  	%r1399, %r1389, 2;
	setp.eq.s32 	%p46, %r1399, 0;
	@%p46 bra 	$L__BB0_83;
	ld.global.u32 	%r1400, [%rd11+20];
	xor.b32  	%r2657, %r2657, %r1400;
	ld.global.u32 	%r1401, [%rd11+24];
	xor.b32  	%r2656, %r2656, %r1401;
	ld.global.u32 	%r1402, [%rd11+28];
	xor.b32  	%r2658, %r2658, %r1402;
	ld.global.u32 	%r1403, [%rd11+32];
	xor.b32  	%r2659, %r2659, %r1403;
	ld.global.u32 	%r1404, [%rd11+36];
	xor.b32  	%r2660, %r2660, %r1404;
$L__BB0_83:
	and.b32  	%r1406, %r1389, 4;
	setp.eq.s32 	%p47, %r1406, 0;
	@%p47 bra 	$L__BB0_85;
	ld.global.u32 	%r1407, [%rd11+40];
	xor.b32  	%r2657, %r2657, %r1407;
	ld.global.u32 	%r1408, [%rd11+44];
	xor.b32  	%r2656, %r2656, %r1408;
	ld.global.u32 	%r1409, [%rd11+48];
	xor.b32  	%r2658, %r2658, %r1409;
	ld.global.u32 	%r1410, [%rd11+52];
	xor.b32  	%r2659, %r2659, %r1410;
	ld.global.u32 	%r1411, [%rd11+56];
	xor.b32  	%r2660, %r2660, %r1411;
$L__BB0_85:
	and.b32  	%r1413, %r1389, 8;
	setp.eq.s32 	%p48, %r1413, 0;
	@%p48 bra 	$L__BB0_87;
	ld.global.u32 	%r1414, [%rd11+60];
	xor.b32  	%r2657, %r2657, %r1414;
	ld.global.u32 	%r1415, [%rd11+64];
	xor.b32  	%r2656, %r2656, %r1415;
	ld.global.u32 	%r1416, [%rd11+68];
	xor.b32  	%r2658, %r2658, %r1416;
	ld.global.u32 	%r1417, [%rd11+72];
	xor.b32  	%r2659, %r2659, %r1417;
	ld.global.u32 	%r1418, [%rd11+76];
	xor.b32  	%r2660, %r2660, %r1418;
$L__BB0_87:
	and.b32  	%r1420, %r1389, 16;
	setp.eq.s32 	%p49, %r1420, 0;
	@%p49 bra 	$L__BB0_89;
	ld.global.u32 	%r1421, [%rd11+80];
	xor.b32  	%r2657, %r2657, %r1421;
	ld.global.u32 	%r1422, [%rd11+84];
	xor.b32  	%r2656, %r2656, %r1422;
	ld.global.u32 	%r1423, [%rd11+88];
	xor.b32  	%r2658, %r2658, %r1423;
	ld.global.u32 	%r1424, [%rd11+92];
	xor.b32  	%r2659, %r2659, %r1424;
	ld.global.u32 	%r1425, [%rd11+96];
	xor.b32  	%r2660, %r2660, %r1425;
$L__BB0_89:
	and.b32  	%r1427, %r1389, 32;
	setp.eq.s32 	%p50, %r1427, 0;
	@%p50 bra 	$L__BB0_91;
	ld.global.u32 	%r1428, [%rd11+100];
	xor.b32  	%r2657, %r2657, %r1428;
	ld.global.u32 	%r1429, [%rd11+104];
	xor.b32  	%r2656, %r2656, %r1429;
	ld.global.u32 	%r1430, [%rd11+108];
	xor.b32  	%r2658, %r2658, %r1430;
	ld.global.u32 	%r1431, [%rd11+112];
	xor.b32  	%r2659, %r2659, %r1431;
	ld.global.u32 	%r1432, [%rd11+116];
	xor.b32  	%r2660, %r2660, %r1432;
$L__BB0_91:
	and.b32  	%r1434, %r1389, 64;
	setp.eq.s32 	%p51, %r1434, 0;
	@%p51 bra 	$L__BB0_93;
	ld.global.u32 	%r1435, [%rd11+120];
	xor.b32  	%r2657, %r2657, %r1435;
	ld.global.u32 	%r1436, [%rd11+124];
	xor.b32  	%r2656, %r2656, %r1436;
	ld.global.u32 	%r1437, [%rd11+128];
	xor.b32  	%r2658, %r2658, %r1437;
	ld.global.u32 	%r1438, [%rd11+132];
	xor.b32  	%r2659, %r2659, %r1438;
	ld.global.u32 	%r1439, [%rd11+136];
	xor.b32  	%r2660, %r2660, %r1439;
$L__BB0_93:
	and.b32  	%r1441, %r1389, 128;
	setp.eq.s32 	%p52, %r1441, 0;
	@%p52 bra 	$L__BB0_95;
	ld.global.u32 	%r1442, [%rd11+140];
	xor.b32  	%r2657, %r2657, %r1442;
	ld.global.u32 	%r1443, [%rd11+144];
	xor.b32  	%r2656, %r2656, %r1443;
	ld.global.u32 	%r1444, [%rd11+148];
	xor.b32  	%r2658, %r2658, %r1444;
	ld.global.u32 	%r1445, [%rd11+152];
	xor.b32  	%r2659, %r2659, %r1445;
	ld.global.u32 	%r1446, [%rd11+156];
	xor.b32  	%r2660, %r2660, %r1446;
$L__BB0_95:
	and.b32  	%r1448, %r1389, 256;
	setp.eq.s32 	%p53, %r1448, 0;
	@%p53 bra 	$L__BB0_97;
	ld.global.u32 	%r1449, [%rd11+160];
	xor.b32  	%r2657, %r2657, %r1449;
	ld.global.u32 	%r1450, [%rd11+164];
	xor.b32  	%r2656, %r2656, %r1450;
	ld.global.u32 	%r1451, [%rd11+168];
	xor.b32  	%r2658, %r2658, %r1451;
	ld.global.u32 	%r1452, [%rd11+172];
	xor.b32  	%r2659, %r2659, %r1452;
	ld.global.u32 	%r1453, [%rd11+176];
	xor.b32  	%r2660, %r2660, %r1453;
$L__BB0_97:
	and.b32  	%r1455, %r1389, 512;
	setp.eq.s32 	%p54, %r1455, 0;
	@%p54 bra 	$L__BB0_99;
	ld.global.u32 	%r1456, [%rd11+180];
	xor.b32  	%r2657, %r2657, %r1456;
	ld.global.u32 	%r1457, [%rd11+184];
	xor.b32  	%r2656, %r2656, %r1457;
	ld.global.u32 	%r1458, [%rd11+188];
	xor.b32  	%r2658, %r2658, %r1458;
	ld.global.u32 	%r1459, [%rd11+192];
	xor.b32  	%r2659, %r2659, %r1459;
	ld.global.u32 	%r1460, [%rd11+196];
	xor.b32  	%r2660, %r2660, %r1460;
$L__BB0_99:
	and.b32  	%r1462, %r1389, 1024;
	setp.eq.s32 	%p55, %r1462, 0;
	@%p55 bra 	$L__BB0_101;
	ld.global.u32 	%r1463, [%rd11+200];
	xor.b32  	%r2657, %r2657, %r1463;
	ld.global.u32 	%r1464, [%rd11+204];
	xor.b32  	%r2656, %r2656, %r1464;
	ld.global.u32 	%r1465, [%rd11+208];
	xor.b32  	%r2658, %r2658, %r1465;
	ld.global.u32 	%r1466, [%rd11+212];
	xor.b32  	%r2659, %r2659, %r1466;
	ld.global.u32 	%r1467, [%rd11+216];
	xor.b32  	%r2660, %r2660, %r1467;
$L__BB0_101:
	and.b32  	%r1469, %r1389, 2048;
	setp.eq.s32 	%p56, %r1469, 0;
	@%p56 bra 	$L__BB0_103;
	ld.global.u32 	%r1470, [%rd11+220];
	xor.b32  	%r2657, %r2657, %r1470;
	ld.global.u32 	%r1471, [%rd11+224];
	xor.b32  	%r2656, %r2656, %r1471;
	ld.global.u32 	%r1472, [%rd11+228];
	xor.b32  	%r2658, %r2658, %r1472;
	ld.global.u32 	%r1473, [%rd11+232];
	xor.b32  	%r2659, %r2659, %r1473;
	ld.global.u32 	%r1474, [%rd11+236];
	xor.b32  	%r2660, %r2660, %r1474;
$L__BB0_103:
	and.b32  	%r1476, %r1389, 4096;
	setp.eq.s32 	%p57, %r1476, 0;
	@%p57 bra 	$L__BB0_105;
	ld.global.u32 	%r1477, [%rd11+240];
	xor.b32  	%r2657, %r2657, %r1477;
	ld.global.u32 	%r1478, [%rd11+244];
	xor.b32  	%r2656, %r2656, %r1478;
	ld.global.u32 	%r1479, [%rd11+248];
	xor.b32  	%r2658, %r2658, %r1479;
	ld.global.u32 	%r1480, [%rd11+252];
	xor.b32  	%r2659, %r2659, %r1480;
	ld.global.u32 	%r1481, [%rd11+256];
	xor.b32  	%r2660, %r2660, %r1481;
$L__BB0_105:
	and.b32  	%r1483, %r1389, 8192;
	setp.eq.s32 	%p58, %r1483, 0;
	@%p58 bra 	$L__BB0_107;
	ld.global.u32 	%r1484, [%rd11+260];
	xor.b32  	%r2657, %r2657, %r1484;
	ld.global.u32 	%r1485, [%rd11+264];
	xor.b32  	%r2656, %r2656, %r1485;
	ld.global.u32 	%r1486, [%rd11+268];
	xor.b32  	%r2658, %r2658, %r1486;
	ld.global.u32 	%r1487, [%rd11+272];
	xor.b32  	%r2659, %r2659, %r1487;
	ld.global.u32 	%r1488, [%rd11+276];
	xor.b32  	%r2660, %r2660, %r1488;
$L__BB0_107:
	and.b32  	%r1490, %r1389, 16384;
	setp.eq.s32 	%p59, %r1490, 0;
	@%p59 bra 	$L__BB0_109;
	ld.global.u32 	%r1491, [%rd11+280];
	xor.b32  	%r2657, %r2657, %r1491;
	ld.global.u32 	%r1492, [%rd11+284];
	xor.b32  	%r2656, %r2656, %r1492;
	ld.global.u32 	%r1493, [%rd11+288];
	xor.b32  	%r2658, %r2658, %r1493;
	ld.global.u32 	%r1494, [%rd11+292];
	xor.b32  	%r2659, %r2659, %r1494;
	ld.global.u32 	%r1495, [%rd11+296];
	xor.b32  	%r2660, %r2660, %r1495;
$L__BB0_109:
	and.b32  	%r1497, %r1389, 32768;
	setp.eq.s32 	%p60, %r1497, 0;
	@%p60 bra 	$L__BB0_111;
	ld.global.u32 	%r1498, [%rd11+300];
	xor.b32  	%r2657, %r2657, %r1498;
	ld.global.u32 	%r1499, [%rd11+304];
	xor.b32  	%r2656, %r2656, %r1499;
	ld.global.u32 	%r1500, [%rd11+308];
	xor.b32  	%r2658, %r2658, %r1500;
	ld.global.u32 	%r1501, [%rd11+312];
	xor.b32  	%r2659, %r2659, %r1501;
	ld.global.u32 	%r1502, [%rd11+316];
	xor.b32  	%r2660, %r2660, %r1502;
$L__BB0_111:
	add.s32 	%r2552, %r2552, 16;
	setp.ne.s32 	%p61, %r2552, 32;
	@%p61 bra 	$L__BB0_79;
	mad.lo.s32 	%r1503, %r2546, -31, %r378;
	add.s32 	%r2546, %r1503, 1;
	setp.ne.s32 	%p62, %r2546, 5;
	@%p62 bra 	$L__BB0_78;
	st.local.u32 	[%rd2+4], %r2657;
	st.local.v2.u32 	[%rd2+8], {%r2656, %r2658};
	st.local.v2.u32 	[%rd2+16], {%r2659, %r2660};
$L__BB0_114:
	shr.u64 	%rd176, %rd6, 2;
	add.s32 	%r2351, %r2351, 1;
	setp.lt.u64 	%p63, %rd6, 4;
	@%p63 bra 	$L__BB0_115;
	bra.uni 	$L__BB0_2;
$L__BB0_115:
	cvt.u32.u64 	%r1504, %rd177;
	setp.eq.s32 	%p64, %r1504, 0;
	@%p64 bra 	$L__BB0_230;
	mov.b32 	%r2643, 0;
	mov.u64 	%rd60, precalc_xorwow_offset_matrix;
$L__BB0_117:
	mov.u64 	%rd13, %rd177;
	and.b64  	%rd14, %rd13, 3;
	setp.eq.s64 	%p65, %rd14, 0;
	@%p65 bra 	$L__BB0_229;
	mul.wide.u32 	%rd59, %r2643, 3200;
	add.s64 	%rd15, %rd60, %rd59;
	mov.b32 	%r2656, 0;
	mov.u32 	%r2657, %r2656;
	mov.u32 	%r2658, %r2656;
	mov.u32 	%r2659, %r2656;
	mov.u32 	%r2660, %r2656;
	mov.u32 	%r2649, %r2656;
$L__BB0_119:
	mul.wide.u32 	%rd61, %r2649, 4;
	add.s64 	%rd62, %rd2, %rd61;
	ld.local.u32 	%r565, [%rd62+4];
	shl.b32 	%r566, %r2649, 5;
	mov.b32 	%r2655, 0;
$L__BB0_120:
	.pragma "nounroll";
	shr.u32 	%r1508, %r565, %r2655;
	and.b32  	%r1509, %r1508, 1;
	setp.eq.b32 	%p66, %r1509, 1;
	not.pred 	%p67, %p66;
	add.s32 	%r1510, %r566, %r2655;
	mul.lo.s32 	%r1511, %r1510, 5;
	mul.wide.u32 	%rd63, %r1511, 4;
	add.s64 	%rd16, %rd15, %rd63;
	@%p67 bra 	$L__BB0_122;
	ld.global.u32 	%r1512, [%rd16];
	xor.b32  	%r2657, %r2657, %r1512;
	ld.global.u32 	%r1513, [%rd16+4];
	xor.b32  	%r2656, %r2656, %r1513;
	ld.global.u32 	%r1514, [%rd16+8];
	xor.b32  	%r2658, %r2658, %r1514;
	ld.global.u32 	%r1515, [%rd16+12];
	xor.b32  	%r2659, %r2659, %r1515;
	ld.global.u32 	%r1516, [%rd16+16];
	xor.b32  	%r2660, %r2660, %r1516;
$L__BB0_122:
	and.b32  	%r1518, %r1508, 2;
	setp.eq.s32 	%p68, %r1518, 0;
	@%p68 bra 	$L__BB0_124;
	ld.global.u32 	%r1519, [%rd16+20];
	xor.b32  	%r2657, %r2657, %r1519;
	ld.global.u32 	%r1520, [%rd16+24];
	xor.b32  	%r2656, %r2656, %r1520;
	ld.global.u32 	%r1521, [%rd16+28];
	xor.b32  	%r2658, %r2658, %r1521;
	ld.global.u32 	%r1522, [%rd16+32];
	xor.b32  	%r2659, %r2659, %r1522;
	ld.global.u32 	%r1523, [%rd16+36];
	xor.b32  	%r2660, %r2660, %r1523;
$L__BB0_124:
	and.b32  	%r1525, %r1508, 4;
	setp.eq.s32 	%p69, %r1525, 0;
	@%p69 bra 	$L__BB0_126;
	ld.global.u32 	%r1526, [%rd16+40];
	xor.b32  	%r2657, %r2657, %r1526;
	ld.global.u32 	%r1527, [%rd16+44];
	xor.b32  	%r2656, %r2656, %r1527;
	ld.global.u32 	%r1528, [%rd16+48];
	xor.b32  	%r2658, %r2658, %r1528;
	ld.global.u32 	%r1529, [%rd16+52];
	xor.b32  	%r2659, %r2659, %r1529;
	ld.global.u32 	%r1530, [%rd16+56];
	xor.b32  	%r2660, %r2660, %r1530;
$L__BB0_126:
	and.b32  	%r1532, %r1508, 8;
	setp.eq.s32 	%p70, %r1532, 0;
	@%p70 bra 	$L__BB0_128;
	ld.global.u32 	%r1533, [%rd16+60];
	xor.b32  	%r2657, %r2657, %r1533;
	ld.global.u32 	%r1534, [%rd16+64];
	xor.b32  	%r2656, %r2656, %r1534;
	ld.global.u32 	%r1535, [%rd16+68];
	xor.b32  	%r2658, %r2658, %r1535;
	ld.global.u32 	%r1536, [%rd16+72];
	xor.b32  	%r2659, %r2659, %r1536;
	ld.global.u32 	%r1537, [%rd16+76];
	xor.b32  	%r2660, %r2660, %r1537;
$L__BB0_128:
	and.b32  	%r1539, %r1508, 16;
	setp.eq.s32 	%p71, %r1539, 0;
	@%p71 bra 	$L__BB0_130;
	ld.global.u32 	%r1540, [%rd16+80];
	xor.b32  	%r2657, %r2657, %r1540;
	ld.global.u32 	%r1541, [%rd16+84];
	xor.b32  	%r2656, %r2656, %r1541;
	ld.global.u32 	%r1542, [%rd16+88];
	xor.b32  	%r2658, %r2658, %r1542;
	ld.global.u32 	%r1543, [%rd16+92];
	xor.b32  	%r2659, %r2659, %r1543;
	ld.global.u32 	%r1544, [%rd16+96];
	xor.b32  	%r2660, %r2660, %r1544;
$L__BB0_130:
	and.b32  	%r1546, %r1508, 32;
	setp.eq.s32 	%p72, %r1546, 0;
	@%p72 bra 	$L__BB0_132;
	ld.global.u32 	%r1547, [%rd16+100];
	xor.b32  	%r2657, %r2657, %r1547;
	ld.global.u32 	%r1548, [%rd16+104];
	xor.b32  	%r2656, %r2656, %r1548;
	ld.global.u32 	%r1549, [%rd16+108];
	xor.b32  	%r2658, %r2658, %r1549;
	ld.global.u32 	%r1550, [%rd16+112];
	xor.b32  	%r2659, %r2659, %r1550;
	ld.global.u32 	%r1551, [%rd16+116];
	xor.b32  	%r2660, %r2660, %r1551;
$L__BB0_132:
	and.b32  	%r1553, %r1508, 64;
	setp.eq.s32 	%p73, %r1553, 0;
	@%p73 bra 	$L__BB0_134;
	ld.global.u32 	%r1554, [%rd16+120];
	xor.b32  	%r2657, %r2657, %r1554;
	ld.global.u32 	%r1555, [%rd16+124];
	xor.b32  	%r2656, %r2656, %r1555;
	ld.global.u32 	%r1556, [%rd16+128];
	xor.b32  	%r2658, %r2658, %r1556;
	ld.global.u32 	%r1557, [%rd16+132];
	xor.b32  	%r2659, %r2659, %r1557;
	ld.global.u32 	%r1558, [%rd16+136];
	xor.b32  	%r2660, %r2660, %r1558;
$L__BB0_134:
	and.b32  	%r1560, %r1508, 128;
	setp.eq.s32 	%p74, %r1560, 0;
	@%p74 bra 	$L__BB0_136;
	ld.global.u32 	%r1561, [%rd16+140];
	xor.b32  	%r2657, %r2657, %r1561;
	ld.global.u32 	%r1562, [%rd16+144];
	xor.b32  	%r2656, %r2656, %r1562;
	ld.global.u32 	%r1563, [%rd16+148];
	xor.b32  	%r2658, %r2658, %r1563;
	ld.global.u32 	%r1564, [%rd16+152];
	xor.b32  	%r2659, %r2659, %r1564;
	ld.global.u32 	%r1565, [%rd16+156];
	xor.b32  	%r2660, %r2660, %r1565;
$L__BB0_136:
	and.b32  	%r1567, %r1508, 256;
	setp.eq.s32 	%p75, %r1567, 0;
	@%p75 bra 	$L__BB0_138;
	ld.global.u32 	%r1568, [%rd16+160];
	xor.b32  	%r2657, %r2657, %r1568;
	ld.global.u32 	%r1569, [%rd16+164];
	xor.b32  	%r2656, %r2656, %r1569;
	ld.global.u32 	%r1570, [%rd16+168];
	xor.b32  	%r2658, %r2658, %r1570;
	ld.global.u32 	%r1571, [%rd16+172];
	xor.b32  	%r2659, %r2659, %r1571;
	ld.global.u32 	%r1572, [%rd16+176];
	xor.b32  	%r2660, %r2660, %r1572;
$L__BB0_138:
	and.b32  	%r1574, %r1508, 512;
	setp.eq.s32 	%p76, %r1574, 0;
	@%p76 bra 	$L__BB0_140;
	ld.global.u32 	%r1575, [%rd16+180];
	xor.b32  	%r2657, %r2657, %r1575;
	ld.global.u32 	%r1576, [%rd16+184];
	xor.b32  	%r2656, %r2656, %r1576;
	ld.global.u32 	%r1577, [%rd16+188];
	xor.b32  	%r2658, %r2658, %r1577;
	ld.global.u32 	%r1578, [%rd16+192];
	xor.b32  	%r2659, %r2659, %r1578;
	ld.global.u32 	%r1579, [%rd16+196];
	xor.b32  	%r2660, %r2660, %r1579;
$L__BB0_140:
	and.b32  	%r1581, %r1508, 1024;
	setp.eq.s32 	%p77, %r1581, 0;
	@%p77 bra 	$L__BB0_142;
	ld.global.u32 	%r1582, [%rd16+200];
	xor.b32  	%r2657, %r2657, %r1582;
	ld.global.u32 	%r1583, [%rd16+204];
	xor.b32  	%r2656, %r2656, %r1583;
	ld.global.u32 	%r1584, [%rd16+208];
	xor.b32  	%r2658, %r2658, %r1584;
	ld.global.u32 	%r1585, [%rd16+212];
	xor.b32  	%r2659, %r2659, %r1585;
	ld.global.u32 	%r1586, [%rd16+216];
	xor.b32  	%r2660, %r2660, %r1586;
$L__BB0_142:
	and.b32  	%r1588, %r1508, 2048;
	setp.eq.s32 	%p78, %r1588, 0;
	@%p78 bra 	$L__BB0_144;
	ld.global.u32 	%r1589, [%rd16+220];
	xor.b32  	%r2657, %r2657, %r1589;
	ld.global.u32 	%r1590, [%rd16+224];
	xor.b32  	%r2656, %r2656, %r1590;
	ld.global.u32 	%r1591, [%rd16+228];
	xor.b32  	%r2658, %r2658, %r1591;
	ld.global.u32 	%r1592, [%rd16+232];
	xor.b32  	%r2659, %r2659, %r1592;
	ld.global.u32 	%r1593, [%rd16+236];
	xor.b32  	%r2660, %r2660, %r1593;
$L__BB0_144:
	and.b32  	%r1595, %r1508, 4096;
	setp.eq.s32 	%p79, %r1595, 0;
	@%p79 bra 	$L__BB0_146;
	ld.global.u32 	%r1596, [%rd16+240];
	xor.b32  	%r2657, %r2657, %r1596;
	ld.global.u32 	%r1597, [%rd16+244];
	xor.b32  	%r2656, %r2656, %r1597;
	ld.global.u32 	%r1598, [%rd16+248];
	xor.b32  	%r2658, %r2658, %r1598;
	ld.global.u32 	%r1599, [%rd16+252];
	xor.b32  	%r2659, %r2659, %r1599;
	ld.global.u32 	%r1600, [%rd16+256];
	xor.b32  	%r2660, %r2660, %r1600;
$L__BB0_146:
	and.b32  	%r1602, %r1508, 8192;
	setp.eq.s32 	%p80, %r1602, 0;
	@%p80 bra 	$L__BB0_148;
	ld.global.u32 	%r1603, [%rd16+260];
	xor.b32  	%r2657, %r2657, %r1603;
	ld.global.u32 	%r1604, [%rd16+264];
	xor.b32  	%r2656, %r2656, %r1604;
	ld.global.u32 	%r1605, [%rd16+268];
	xor.b32  	%r2658, %r2658, %r1605;
	ld.global.u32 	%r1606, [%rd16+272];
	xor.b32  	%r2659, %r2659, %r1606;
	ld.global.u32 	%r1607, [%rd16+276];
	xor.b32  	%r2660, %r2660, %r1607;
$L__BB0_148:
	and.b32  	%r1609, %r1508, 16384;
	setp.eq.s32 	%p81, %r1609, 0;
	@%p81 bra 	$L__BB0_150;
	ld.global.u32 	%r1610, [%rd16+280];
	xor.b32  	%r2657, %r2657, %r1610;
	ld.global.u32 	%r1611, [%rd16+284];
	xor.b32  	%r2656, %r2656, %r1611;
	ld.global.u32 	%r1612, [%rd16+288];
	xor.b32  	%r2658, %r2658, %r1612;
	ld.global.u32 	%r1613, [%rd16+292];
	xor.b32  	%r2659, %r2659, %r1613;
	ld.global.u32 	%r1614, [%rd16+296];
	xor.b32  	%r2660, %r2660, %r1614;
$L__BB0_150:
	and.b32  	%r1616, %r1508, 32768;
	setp.eq.s32 	%p82, %r1616, 0;
	@%p82 bra 	$L__BB0_152;
	ld.global.u32 	%r1617, [%rd16+300];
	xor.b32  	%r2657, %r2657, %r1617;
	ld.global.u32 	%r1618, [%rd16+304];
	xor.b32  	%r2656, %r2656, %r1618;
	ld.global.u32 	%r1619, [%rd16+308];
	xor.b32  	%r2658, %r2658, %r1619;
	ld.global.u32 	%r1620, [%rd16+312];
	xor.b32  	%r2659, %r2659, %r1620;
	ld.global.u32 	%r1621, [%rd16+316];
	xor.b32  	%r2660, %r2660, %r1621;
$L__BB0_152:
	add.s32 	%r2655, %r2655, 16;
	setp.ne.s32 	%p83, %r2655, 32;
	@%p83 bra 	$L__BB0_120;
	mad.lo.s32 	%r1622, %r2649, -31, %r566;
	add.s32 	%r2649, %r1622, 1;
	setp.ne.s32 	%p84, %r2649, 5;
	@%p84 bra 	$L__BB0_119;
	st.local.u32 	[%rd2+4], %r2657;
	st.local.v2.u32 	[%rd2+8], {%r2656, %r2658};
	st.local.v2.u32 	[%rd2+16], {%r2659, %r2660};
	setp.eq.s64 	%p85, %rd14, 1;
	@%p85 bra 	$L__BB0_229;
	mov.b32 	%r2656, 0;
	mov.u32 	%r2657, %r2656;
	mov.u32 	%r2658, %r2656;
	mov.u32 	%r2659, %r2656;
	mov.u32 	%r2660, %r2656;
	mov.u32 	%r2741, %r2656;
$L__BB0_156:
	mul.wide.u32 	%rd64, %r2741, 4;
	add.s64 	%rd65, %rd2, %rd64;
	ld.local.u32 	%r741, [%rd65+4];
	shl.b32 	%r742, %r2741, 5;
	mov.b32 	%r2747, 0;
$L__BB0_157:
	.pragma "nounroll";
	shr.u32 	%r1625, %r741, %r2747;
	and.b32  	%r1626, %r1625, 1;
	setp.eq.b32 	%p86, %r1626, 1;
	not.pred 	%p87, %p86;
	add.s32 	%r1627, %r742, %r2747;
	mul.lo.s32 	%r1628, %r1627, 5;
	mul.wide.u32 	%rd66, %r1628, 4;
	add.s64 	%rd17, %rd15, %rd66;
	@%p87 bra 	$L__BB0_159;
	ld.global.u32 	%r1629, [%rd17];
	xor.b32  	%r2657, %r2657, %r1629;
	ld.global.u32 	%r1630, [%rd17+4];
	xor.b32  	%r2656, %r2656, %r1630;
	ld.global.u32 	%r1631, [%rd17+8];
	xor.b32  	%r2658, %r2658, %r1631;
	ld.global.u32 	%r1632, [%rd17+12];
	xor.b32  	%r2659, %r2659, %r1632;
	ld.global.u32 	%r1633, [%rd17+16];
	xor.b32  	%r2660, %r2660, %r1633;
$L__BB0_159:
	and.b32  	%r1635, %r1625, 2;
	setp.eq.s32 	%p88, %r1635, 0;
	@%p88 bra 	$L__BB0_161;
	ld.global.u32 	%r1636, [%rd17+20];
	xor.b32  	%r2657, %r2657, %r1636;
	ld.global.u32 	%r1637, [%rd17+24];
	xor.b32  	%r2656, %r2656, %r1637;
	ld.global.u32 	%r1638, [%rd17+28];
	xor.b32  	%r2658, %r2658, %r1638;
	ld.global.u32 	%r1639, [%rd17+32];
	xor.b32  	%r2659, %r2659, %r1639;
	ld.global.u32 	%r1640, [%rd17+36];
	xor.b32  	%r2660, %r2660, %r1640;
$L__BB0_161:
	and.b32  	%r1642, %r1625, 4;
	setp.eq.s32 	%p89, %r1642, 0;
	@%p89 bra 	$L__BB0_163;
	ld.global.u32 	%r1643, [%rd17+40];
	xor.b32  	%r2657, %r2657, %r1643;
	ld.global.u32 	%r1644, [%rd17+44];
	xor.b32  	%r2656, %r2656, %r1644;
	ld.global.u32 	%r1645, [%rd17+48];
	xor.b32  	%r2658, %r2658, %r1645;
	ld.global.u32 	%r1646, [%rd17+52];
	xor.b32  	%r2659, %r2659, %r1646;
	ld.global.u32 	%r1647, [%rd17+56];
	xor.b32  	%r2660, %r2660, %r1647;
$L__BB0_163:
	and.b32  	%r1649, %r1625, 8;
	setp.eq.s32 	%p90, %r1649, 0;
	@%p90 bra 	$L__BB0_165;
	ld.global.u32 	%r1650, [%rd17+60];
	xor.b32  	%r2657, %r2657, %r1650;
	ld.global.u32 	%r1651, [%rd17+64];
	xor.b32  	%r2656, %r2656, %r1651;
	ld.global.u32 	%r1652, [%rd17+68];
	xor.b32  	%r2658, %r2658, %r1652;
	ld.global.u32 	%r1653, [%rd17+72];
	xor.b32  	%r2659, %r2659, %r1653;
	ld.global.u32 	%r1654, [%rd17+76];
	xor.b32  	%r2660, %r2660, %r1654;
$L__BB0_165:
	and.b32  	%r1656, %r1625, 16;
	setp.eq.s32 	%p91, %r1656, 0;
	@%p91 bra 	$L__BB0_167;
	ld.global.u32 	%r1657, [%rd17+80];
	xor.b32  	%r2657, %r2657, %r1657;
	ld.global.u32 	%r1658, [%rd17+84];
	xor.b32  	%r2656, %r2656, %r1658;
	ld.global.u32 	%r1659, [%rd17+88];
	xor.b32  	%r2658, %r2658, %r1659;
	ld.global.u32 	%r1660, [%rd17+92];
	xor.b32  	%r2659, %r2659, %r1660;
	ld.global.u32 	%r1661, [%rd17+96];
	xor.b32  	%r2660, %r2660, %r1661;
$L__BB0_167:
	and.b32  	%r1663, %r1625, 32;
	setp.eq.s32 	%p92, %r1663, 0;
	@%p92 bra 	$L__BB0_169;
	ld.global.u32 	%r1664, [%rd17+100];
	xor.b32  	%r2657, %r2657, %r1664;
	ld.global.u32 	%r1665, [%rd17+104];
	xor.b32  	%r2656, %r2656, %r1665;
	ld.global.u32 	%r1666, [%rd17+108];
	xor.b32  	%r2658, %r2658, %r1666;
	ld.global.u32 	%r1667, [%rd17+112];
	xor.b32  	%r2659, %r2659, %r1667;
	ld.global.u32 	%r1668, [%rd17+116];
	xor.b32  	%r2660, %r2660, %r1668;
$L__BB0_169:
	and.b32  	%r1670, %r1625, 64;
	setp.eq.s32 	%p93, %r1670, 0;
	@%p93 bra 	$L__BB0_171;
	ld.global.u32 	%r1671, [%rd17+120];
	xor.b32  	%r2657, %r2657, %r1671;
	ld.global.u32 	%r1672, [%rd17+124];
	xor.b32  	%r2656, %r2656, %r1672;
	ld.global.u32 	%r1673, [%rd17+128];
	xor.b32  	%r2658, %r2658, %r1673;
	ld.global.u32 	%r1674, [%rd17+132];
	xor.b32  	%r2659, %r2659, %r1674;
	ld.global.u32 	%r1675, [%rd17+136];
	xor.b32  	%r2660, %r2660, %r1675;
$L__BB0_171:
	and.b32  	%r1677, %r1625, 128;
	setp.eq.s32 	%p94, %r1677, 0;
	@%p94 bra 	$L__BB0_173;
	ld.global.u32 	%r1678, [%rd17+140];
	xor.b32  	%r2657, %r2657, %r1678;
	ld.global.u32 	%r1679, [%rd17+144];
	xor.b32  	%r2656, %r2656, %r1679;
	ld.global.u32 	%r1680, [%rd17+148];
	xor.b32  	%r2658, %r2658, %r1680;
	ld.global.u32 	%r1681, [%rd17+152];
	xor.b32  	%r2659, %r2659, %r1681;
	ld.global.u32 	%r1682, [%rd17+156];
	xor.b32  	%r2660, %r2660, %r1682;
$L__BB0_173:
	and.b32  	%r1684, %r1625, 256;
	setp.eq.s32 	%p95, %r1684, 0;
	@%p95 bra 	$L__BB0_175;
	ld.global.u32 	%r1685, [%rd17+160];
	xor.b32  	%r2657, %r2657, %r1685;
	ld.global.u32 	%r1686, [%rd17+164];
	xor.b32  	%r2656, %r2656, %r1686;
	ld.global.u32 	%r1687, [%rd17+168];
	xor.b32  	%r2658, %r2658, %r1687;
	ld.global.u32 	%r1688, [%rd17+172];
	xor.b32  	%r2659, %r2659, %r1688;
	ld.global.u32 	%r1689, [%rd17+176];
	xor.b32  	%r2660, %r2660, %r1689;
$L__BB0_175:
	and.b32  	%r1691, %r1625, 512;
	setp.eq.s32 	%p96, %r1691, 0;
	@%p96 bra 	$L__BB0_177;
	ld.global.u32 	%r1692, [%rd17+180];
	xor.b32  	%r2657, %r2657, %r1692;
	ld.global.u32 	%r1693, [%rd17+184];
	xor.b32  	%r2656, %r2656, %r1693;
	ld.global.u32 	%r1694, [%rd17+188];
	xor.b32  	%r2658, %r2658, %r1694;
	ld.global.u32 	%r1695, [%rd17+192];
	xor.b32  	%r2659, %r2659, %r1695;
	ld.global.u32 	%r1696, [%rd17+196];
	xor.b32  	%r2660, %r2660, %r1696;
$L__BB0_177:
	and.b32  	%r1698, %r1625, 1024;
	setp.eq.s32 	%p97, %r1698, 0;
	@%p97 bra 	$L__BB0_179;
	ld.global.u32 	%r1699, [%rd17+200];
	xor.b32  	%r2657, %r2657, %r1699;
	ld.global.u32 	%r1700, [%rd17+204];
	xor.b32  	%r2656, %r2656, %r1700;
	ld.global.u32 	%r1701, [%rd17+208];
	xor.b32  	%r2658, %r2658, %r1701;
	ld.global.u32 	%r1702, [%rd17+212];
	xor.b32  	%r2659, %r2659, %r1702;
	ld.global.u32 	%r1703, [%rd17+216];
	xor.b32  	%r2660, %r2660, %r1703;
$L__BB0_179:
	and.b32  	%r1705, %r1625, 2048;
	setp.eq.s32 	%p98, %r1705, 0;
	@%p98 bra 	$L__BB0_181;
	ld.global.u32 	%r1706, [%rd17+220];
	xor.b32  	%r2657, %r2657, %r1706;
	ld.global.u32 	%r1707, [%rd17+224];
	xor.b32  	%r2656, %r2656, %r1707;
	ld.global.u32 	%r1708, [%rd17+228];
	xor.b32  	%r2658, %r2658, %r1708;
	ld.global.u32 	%r1709, [%rd17+232];
	xor.b32  	%r2659, %r2659, %r1709;
	ld.global.u32 	%r1710, [%rd17+236];
	xor.b32  	%r2660, %r2660, %r1710;
$L__BB0_181:
	and.b32  	%r1712, %r1625, 4096;
	setp.eq.s32 	%p99, %r1712, 0;
	@%p99 bra 	$L__BB0_183;
	ld.global.u32 	%r1713, [%rd17+240];
	xor.b32  	%r2657, %r2657, %r1713;
	ld.global.u32 	%r1714, [%rd17+244];
	xor.b32  	%r2656, %r2656, %r1714;
	ld.global.u32 	%r1715, [%rd17+248];
	xor.b32  	%r2658, %r2658, %r1715;
	ld.global.u32 	%r1716, [%rd17+252];
	xor.b32  	%r2659, %r2659, %r1716;
	ld.global.u32 	%r1717, [%rd17+256];
	xor.b32  	%r2660, %r2660, %r1717;
$L__BB0_183:
	and.b32  	%r1719, %r1625, 8192;
	setp.eq.s32 	%p100, %r1719, 0;
	@%p100 bra 	$L__BB0_185;
	ld.global.u32 	%r1720, [%rd17+260];
	xor.b32  	%r2657, %r2657, %r1720;
	ld.global.u32 	%r1721, [%rd17+264];
	xor.b32  	%r2656, %r2656, %r1721;
	ld.global.u32 	%r1722, [%rd17+268];
	xor.b32  	%r2658, %r2658, %r1722;
	ld.global.u32 	%r1723, [%rd17+272];
	xor.b32  	%r2659, %r2659, %r1723;
	ld.global.u32 	%r1724, [%rd17+276];
	xor.b32  	%r2660, %r2660, %r1724;
$L__BB0_185:
	and.b32  	%r1726, %r1625, 16384;
	setp.eq.s32 	%p101, %r1726, 0;
	@%p101 bra 	$L__BB0_187;
	ld.global.u32 	%r1727, [%rd17+280];
	xor.b32  	%r2657, %r2657, %r1727;
	ld.global.u32 	%r1728, [%rd17+284];
	xor.b32  	%r2656, %r2656, %r1728;
	ld.global.u32 	%r1729, [%rd17+288];
	xor.b32  	%r2658, %r2658, %r1729;
	ld.global.u32 	%r1730, [%rd17+292];
	xor.b32  	%r2659, %r2659, %r1730;
	ld.global.u32 	%r1731, [%rd17+296];
	xor.b32  	%r2660, %r2660, %r1731;
$L__BB0_187:
	and.b32  	%r1733, %r1625, 32768;
	setp.eq.s32 	%p102, %r1733, 0;
	@%p102 bra 	$L__BB0_189;
	ld.global.u32 	%r1734, [%rd17+300];
	xor.b32  	%r2657, %r2657, %r1734;
	ld.global.u32 	%r1735, [%rd17+304];
	xor.b32  	%r2656, %r2656, %r1735;
	ld.global.u32 	%r1736, [%rd17+308];
	xor.b32  	%r2658, %r2658, %r1736;
	ld.global.u32 	%r1737, [%rd17+312];
	xor.b32  	%r2659, %r2659, %r1737;
	ld.global.u32 	%r1738, [%rd17+316];
	xor.b32  	%r2660, %r2660, %r1738;
$L__BB0_189:
	add.s32 	%r2747, %r2747, 16;
	setp.ne.s32 	%p103, %r2747, 32;
	@%p103 bra 	$L__BB0_157;
	mad.lo.s32 	%r1739, %r2741, -31, %r742;
	add.s32 	%r2741, %r1739, 1;
	setp.ne.s32 	%p104, %r2741, 5;
	@%p104 bra 	$L__BB0_156;
	st.local.u32 	[%rd2+4], %r2657;
	st.local.v2.u32 	[%rd2+8], {%r2656, %r2658};
	st.local.v2.u32 	[%rd2+16], {%r2659, %r2660};
	setp.ne.s64 	%p105, %rd14, 3;
	@%p105 bra 	$L__BB0_229;
	mov.b32 	%r2656, 0;
	mov.u32 	%r2657, %r2656;
	mov.u32 	%r2658, %r2656;
	mov.u32 	%r2659, %r2656;
	mov.u32 	%r2660, %r2656;
	mov.u32 	%r2833, %r2656;
$L__BB0_193:
	mul.wide.u32 	%rd67, %r2833, 4;
	add.s64 	%rd68, %rd2, %rd67;
	ld.local.u32 	%r917, [%rd68+4];
	shl.b32 	%r918, %r2833, 5;
	mov.b32 	%r2839, 0;
$L__BB0_194:
	.pragma "nounroll";
	shr.u32 	%r1742, %r917, %r2839;
	and.b32  	%r1743, %r1742, 1;
	setp.eq.b32 	%p106, %r1743, 1;
	not.pred 	%p107, %p106;
	add.s32 	%r1744, %r918, %r2839;
	mul.lo.s32 	%r1745, %r1744, 5;
	mul.wide.u32 	%rd69, %r1745, 4;
	add.s64 	%rd18, %rd15, %rd69;
	@%p107 bra 	$L__BB0_196;
	ld.global.u32 	%r1746, [%rd18];
	xor.b32  	%r2657, %r2657, %r1746;
	ld.global.u32 	%r1747, [%rd18+4];
	xor.b32  	%r2656, %r2656, %r1747;
	ld.global.u32 	%r1748, [%rd18+8];
	xor.b32  	%r2658, %r2658, %r1748;
	ld.global.u32 	%r1749, [%rd18+12];
	xor.b32  	%r2659, %r2659, %r1749;
	ld.global.u32 	%r1750, [%rd18+16];
	xor.b32  	%r2660, %r2660, %r1750;
$L__BB0_196:
	and.b32  	%r1752, %r1742, 2;
	setp.eq.s32 	%p108, %r1752, 0;
	@%p108 bra 	$L__BB0_198;
	ld.global.u32 	%r1753, [%rd18+20];
	xor.b32  	%r2657, %r2657, %r1753;
	ld.global.u32 	%r1754, [%rd18+24];
	xor.b32  	%r2656, %r2656, %r1754;
	ld.global.u32 	%r1755, [%rd18+28];
	xor.b32  	%r2658, %r2658, %r1755;
	ld.global.u32 	%r1756, [%rd18+32];
	xor.b32  	%r2659, %r2659, %r1756;
	ld.global.u32 	%r1757, [%rd18+36];
	xor.b32  	%r2660, %r2660, %r1757;
$L__BB0_198:
	and.b32  	%r1759, %r1742, 4;
	setp.eq.s32 	%p109, %r1759, 0;
	@%p109 bra 	$L__BB0_200;
	ld.global.u32 	%r1760, [%rd18+40];
	xor.b32  	%r2657, %r2657, %r1760;
	ld.global.u32 	%r1761, [%rd18+44];
	xor.b32  	%r2656, %r2656, %r1761;
	ld.global.u32 	%r1762, [%rd18+48];
	xor.b32  	%r2658, %r2658, %r1762;
	ld.global.u32 	%r1763, [%rd18+52];
	xor.b32  	%r2659, %r2659, %r1763;
	ld.global.u32 	%r1764, [%rd18+56];
	xor.b32  	%r2660, %r2660, %r1764;
$L__BB0_200:
	and.b32  	%r1766, %r1742, 8;
	setp.eq.s32 	%p110, %r1766, 0;
	@%p110 bra 	$L__BB0_202;
	ld.global.u32 	%r1767, [%rd18+60];
	xor.b32  	%r2657, %r2657, %r1767;
	ld.global.u32 	%r1768, [%rd18+64];
	xor.b32  	%r2656, %r2656, %r1768;
	ld.global.u32 	%r1769, [%rd18+68];
	xor.b32  	%r2658, %r2658, %r1769;
	ld.global.u32 	%r1770, [%rd18+72];
	xor.b32  	%r2659, %r2659, %r1770;
	ld.global.u32 	%r1771, [%rd18+76];
	xor.b32  	%r2660, %r2660, %r1771;
$L__BB0_202:
	and.b32  	%r1773, %r1742, 16;
	setp.eq.s32 	%p111, %r1773, 0;
	@%p111 bra 	$L__BB0_204;
	ld.global.u32 	%r1774, [%rd18+80];
	xor.b32  	%r2657, %r2657, %r1774;
	ld.global.u32 	%r1775, [%rd18+84];
	xor.b32  	%r2656, %r2656, %r1775;
	ld.global.u32 	%r1776, [%rd18+88];
	xor.b32  	%r2658, %r2658, %r1776;
	ld.global.u32 	%r1777, [%rd18+92];
	xor.b32  	%r2659, %r2659, %r1777;
	ld.global.u32 	%r1778, [%rd18+96];
	xor.b32  	%r2660, %r2660, %r1778;
$L__BB0_204:
	and.b32  	%r1780, %r1742, 32;
	setp.eq.s32 	%p112, %r1780, 0;
	@%p112 bra 	$L__BB0_206;
	ld.global.u32 	%r1781, [%rd18+100];
	xor.b32  	%r2657, %r2657, %r1781;
	ld.global.u32 	%r1782, [%rd18+104];
	xor.b32  	%r2656, %r2656, %r1782;
	ld.global.u32 	%r1783, [%rd18+108];
	xor.b32  	%r2658, %r2658, %r1783;
	ld.global.u32 	%r1784, [%rd18+112];
	xor.b32  	%r2659, %r2659, %r1784;
	ld.global.u32 	%r1785, [%rd18+116];
	xor.b32  	%r2660, %r2660, %r1785;
$L__BB0_206:
	and.b32  	%r1787, %r1742, 64;
	setp.eq.s32 	%p113, %r1787, 0;
	@%p113 bra 	$L__BB0_208;
	ld.global.u32 	%r1788, [%rd18+120];
	xor.b32  	%r2657, %r2657, %r1788;
	ld.global.u32 	%r1789, [%rd18+124];
	xor.b32  	%r2656, %r2656, %r1789;
	ld.global.u32 	%r1790, [%rd18+128];
	xor.b32  	%r2658, %r2658, %r1790;
	ld.global.u32 	%r1791, [%rd18+132];
	xor.b32  	%r2659, %r2659, %r1791;
	ld.global.u32 	%r1792, [%rd18+136];
	xor.b32  	%r2660, %r2660, %r1792;
$L__BB0_208:
	and.b32  	%r1794, %r1742, 128;
	setp.eq.s32 	%p114, %r1794, 0;
	@%p114 bra 	$L__BB0_210;
	ld.global.u32 	%r1795, [%rd18+140];
	xor.b32  	%r2657, %r2657, %r1795;
	ld.global.u32 	%r1796, [%rd18+144];
	xor.b32  	%r2656, %r2656, %r1796;
	ld.global.u32 	%r1797, [%rd18+148];
	xor.b32  	%r2658, %r2658, %r1797;
	ld.global.u32 	%r1798, [%rd18+152];
	xor.b32  	%r2659, %r2659, %r1798;
	ld.global.u32 	%r1799, [%rd18+156];
	xor.b32  	%r2660, %r2660, %r1799;
$L__BB0_210:
	and.b32  	%r1801, %r1742, 256;
	setp.eq.s32 	%p115, %r1801, 0;
	@%p115 bra 	$L__BB0_212;
	ld.global.u32 	%r1802, [%rd18+160];
	xor.b32  	%r2657, %r2657, %r1802;
	ld.global.u32 	%r1803, [%rd18+164];
	xor.b32  	%r2656, %r2656, %r1803;
	ld.global.u32 	%r1804, [%rd18+168];
	xor.b32  	%r2658, %r2658, %r1804;
	ld.global.u32 	%r1805, [%rd18+172];
	xor.b32  	%r2659, %r2659, %r1805;
	ld.global.u32 	%r1806, [%rd18+176];
	xor.b32  	%r2660, %r2660, %r1806;
$L__BB0_212:
	and.b32  	%r1808, %r1742, 512;
	setp.eq.s32 	%p116, %r1808, 0;
	@%p116 bra 	$L__BB0_214;
	ld.global.u32 	%r1809, [%rd18+180];
	xor.b32  	%r2657, %r2657, %r1809;
	ld.global.u32 	%r1810, [%rd18+184];
	xor.b32  	%r2656, %r2656, %r1810;
	ld.global.u32 	%r1811, [%rd18+188];
	xor.b32  	%r2658, %r2658, %r1811;
	ld.global.u32 	%r1812, [%rd18+192];
	xor.b32  	%r2659, %r2659, %r1812;
	ld.global.u32 	%r1813, [%rd18+196];
	xor.b32  	%r2660, %r2660, %r1813;
$L__BB0_214:
	and.b32  	%r1815, %r1742, 1024;
	setp.eq.s32 	%p117, %r1815, 0;
	@%p117 bra 	$L__BB0_216;
	ld.global.u32 	%r1816, [%rd18+200];
	xor.b32  	%r2657, %r2657, %r1816;
	ld.global.u32 	%r1817, [%rd18+204];
	xor.b32  	%r2656, %r2656, %r1817;
	ld.global.u32 	%r1818, [%rd18+208];
	xor.b32  	%r2658, %r2658, %r1818;
	ld.global.u32 	%r1819, [%rd18+212];
	xor.b32  	%r2659, %r2659, %r1819;
	ld.global.u32 	%r1820, [%rd18+216];
	xor.b32  	%r2660, %r2660, %r1820;
$L__BB0_216:
	and.b32  	%r1822, %r1742, 2048;
	setp.eq.s32 	%p118, %r1822, 0;
	@%p118 bra 	$L__BB0_218;
	ld.global.u32 	%r1823, [%rd18+220];
	xor.b32  	%r2657, %r2657, %r1823;
	ld.global.u32 	%r1824, [%rd18+224];
	xor.b32  	%r2656, %r2656, %r1824;
	ld.global.u32 	%r1825, [%rd18+228];
	xor.b32  	%r2658, %r2658, %r1825;
	ld.global.u32 	%r1826, [%rd18+232];
	xor.b32  	%r2659, %r2659, %r1826;
	ld.global.u32 	%r1827, [%rd18+236];
	xor.b32  	%r2660, %r2660, %r1827;
$L__BB0_218:
	and.b32  	%r1829, %r1742, 4096;
	setp.eq.s32 	%p119, %r1829, 0;
	@%p119 bra 	$L__BB0_220;
	ld.global.u32 	%r1830, [%rd18+240];
	xor.b32  	%r2657, %r2657, %r1830;
	ld.global.u32 	%r1831, [%rd18+244];
	xor.b32  	%r2656, %r2656, %r1831;
	ld.global.u32 	%r1832, [%rd18+248];
	xor.b32  	%r2658, %r2658, %r1832;
	ld.global.u32 	%r1833, [%rd18+252];
	xor.b32  	%r2659, %r2659, %r1833;
	ld.global.u32 	%r1834, [%rd18+256];
	xor.b32  	%r2660, %r2660, %r1834;
$L__BB0_220:
	and.b32  	%r1836, %r1742, 8192;
	setp.eq.s32 	%p120, %r1836, 0;
	@%p120 bra 	$L__BB0_222;
	ld.global.u32 	%r1837, [%rd18+260];
	xor.b32  	%r2657, %r2657, %r1837;
	ld.global.u32 	%r1838, [%rd18+264];
	xor.b32  	%r2656, %r2656, %r1838;
	ld.global.u32 	%r1839, [%rd18+268];
	xor.b32  	%r2658, %r2658, %r1839;
	ld.global.u32 	%r1840, [%rd18+272];
	xor.b32  	%r2659, %r2659, %r1840;
	ld.global.u32 	%r1841, [%rd18+276];
	xor.b32  	%r2660, %r2660, %r1841;
$L__BB0_222:
	and.b32  	%r1843, %r1742, 16384;
	setp.eq.s32 	%p121, %r1843, 0;
	@%p121 bra 	$L__BB0_224;
	ld.global.u32 	%r1844, [%rd18+280];
	xor.b32  	%r2657, %r2657, %r1844;
	ld.global.u32 	%r1845, [%rd18+284];
	xor.b32  	%r2656, %r2656, %r1845;
	ld.global.u32 	%r1846, [%rd18+288];
	xor.b32  	%r2658, %r2658, %r1846;
	ld.global.u32 	%r1847, [%rd18+292];
	xor.b32  	%r2659, %r2659, %r1847;
	ld.global.u32 	%r1848, [%rd18+296];
	xor.b32  	%r2660, %r2660, %r1848;
$L__BB0_224:
	and.b32  	%r1850, %r1742, 32768;
	setp.eq.s32 	%p122, %r1850, 0;
	@%p122 bra 	$L__BB0_226;
	ld.global.u32 	%r1851, [%rd18+300];
	xor.b32  	%r2657, %r2657, %r1851;
	ld.global.u32 	%r1852, [%rd18+304];
	xor.b32  	%r2656, %r2656, %r1852;
	ld.global.u32 	%r1853, [%rd18+308];
	xor.b32  	%r2658, %r2658, %r1853;
	ld.global.u32 	%r1854, [%rd18+312];
	xor.b32  	%r2659, %r2659, %r1854;
	ld.global.u32 	%r1855, [%rd18+316];
	xor.b32  	%r2660, %r2660, %r1855;
$L__BB0_226:
	add.s32 	%r2839, %r2839, 16;
	setp.ne.s32 	%p123, %r2839, 32;
	@%p123 bra 	$L__BB0_194;
	mad.lo.s32 	%r1856, %r2833, -31, %r918;
	add.s32 	%r2833, %r1856, 1;
	setp.ne.s32 	%p124, %r2833, 5;
	@%p124 bra 	$L__BB0_193;
	st.local.u32 	[%rd2+4], %r2657;
	st.local.v2.u32 	[%rd2+8], {%r2656, %r2658};
	st.local.v2.u32 	[%rd2+16], {%r2659, %r2660};
$L__BB0_229:
	shr.u64 	%rd177, %rd13, 2;
	add.s32 	%r2643, %r2643, 1;
	setp.gt.u64 	%p125, %rd13, 3;
	@%p125 bra 	$L__BB0_117;
$L__BB0_230:
	mad.lo.s32 	%r1858, %r1504, 362437, %r2;
	st.local.u32 	[%rd2], %r1858;
	mov.b32 	%r1859, 0;
	st.local.v2.u32 	[%rd2+24], {%r1859, %r1859};
	st.local.u32 	[%rd2+32], %r1859;
	mov.b64 	%rd70, 0;
	st.local.u64 	[%rd2+40], %rd70;
	mov.u64 	%rd71, $str$5;
	cvta.global.u64 	%rd72, %rd71;
	{ // callseq 0, 0
	.param .b64 param0;
	st.param.b64 	[param0], %rd72;
	.param .b64 param1;
	st.param.b64 	[param1], 0;
	.param .b32 retval0;
	call.uni (retval0), 
	vprintf, 
	(
	param0, 
	param1
	);
	ld.param.b32 	%r1860, [retval0];
	} // callseq 0
	st.local.v2.u32 	[%rd3], {%r1, %r1504};
	mov.u64 	%rd73, $str$6;
	cvta.global.u64 	%rd74, %rd73;
	{ // callseq 1, 0
	.param .b64 param0;
	st.param.b64 	[param0], %rd74;
	.param .b64 param1;
	st.param.b64 	[param1], %rd47;
	.param .b32 retval0;
	call.uni (retval0), 
	vprintf, 
	(
	param0, 
	param1
	);
	ld.param.b32 	%r1862, [retval0];
	} // callseq 1
	ld.const.u32 	%r1098, [d_num_eqns];
	st.local.u32 	[%rd3], %r1098;
	mov.u64 	%rd76, $str$7;
	cvta.global.u64 	%rd77, %rd76;
	{ // callseq 2, 0
	.param .b64 param0;
	st.param.b64 	[param0], %rd77;
	.param .b64 param1;
	st.param.b64 	[param1], %rd47;
	.param .b32 retval0;
	call.uni (retval0), 
	vprintf, 
	(
	param0, 
	param1
	);
	ld.param.b32 	%r1864, [retval0];
	} // callseq 2
	ld.const.f64 	%fd4, [d_consts];
	st.local.u32 	[%rd3], %r1859;
	st.local.f64 	[%rd3+8], %fd4;
	mov.u64 	%rd78, $str$8;
	cvta.global.u64 	%rd79, %rd78;
	{ // callseq 3, 0
	.param .b64 param0;
	st.param.b64 	[param0], %rd79;
	.param .b64 param1;
	st.param.b64 	[param1], %rd47;
	.param .b32 retval0;
	call.uni (retval0), 
	vprintf, 
	(
	param0, 
	param1
	);
	ld.param.b32 	%r1866, [retval0];
	} // callseq 3
	ld.const.f64 	%fd5, [d_consts+8];
	mov.b32 	%r1868, 1;
	st.local.u32 	[%rd3], %r1868;
	st.local.f64 	[%rd3+8], %fd5;
	{ // callseq 4, 0
	.param .b64 param0;
	st.param.b64 	[param0], %rd79;
	.param .b64 param1;
	st.param.b64 	[param1], %rd47;
	.param .b32 retval0;
	call.uni (retval0), 
	vprintf, 
	(
	param0, 
	param1
	);
	ld.param.b32 	%r1869, [retval0];
	} // callseq 4
	ld.const.f64 	%fd6, [d_consts+16];
	mov.b32 	%r1871, 2;
	st.local.u32 	[%rd3], %r1871;
	st.local.f64 	[%rd3+8], %fd6;
	{ // callseq 5, 0
	.param .b64 param0;
	st.param.b64 	[param0], %rd79;
	.param .b64 param1;
	st.param.b64 	[param1], %rd47;
	.param .b32 retval0;
	call.uni (retval0), 
	vprintf, 
	(
	param0, 
	param1
	);
	ld.param.b32 	%r1872, [retval0];
	} // callseq 5
	setp.lt.s32 	%p126, %r1098, 1;
	ld.const.u64 	%rd20, [d_eqn_masks];
	@%p126 bra 	$L__BB0_240;
	cvta.to.global.u64 	%rd80, %rd20;
	add.s64 	%rd21, %rd80, 7;
	mov.b32 	%r2930, 0;
$L__BB0_232:
	st.local.u32 	[%rd3], %r2930;
	mov.u64 	%rd81, $str$9;
	cvta.global.u64 	%rd82, %rd81;
	{ // callseq 6, 0
	.param .b64 param0;
	st.param.b64 	[param0], %rd82;
	.param .b64 param1;
	st.param.b64 	[param1], %rd47;
	.param .b32 retval0;
	call.uni (retval0), 
	vprintf, 
	(
	param0, 
	param1
	);
	ld.param.b32 	%r1876, [retval0];
	} // callseq 6
	mul.wide.u32 	%rd84, %r2930, 8;
	add.s64 	%rd178, %rd21, %rd84;
	mov.b32 	%r2931, 0;
	bra.uni 	$L__BB0_259;
$L__BB0_233:
	mov.u64 	%rd91, $str$1;
	cvta.global.u64 	%rd92, %rd91;
	{ // callseq 23, 0
	.param .b64 param0;
	st.param.b64 	[param0], %rd92;
	.param .b64 param1;
	st.param.b64 	[param1], 0;
	.param .b32 retval0;
	call.uni (retval0), 
	vprintf, 
	(
	param0, 
	param1
	);
	ld.param.b32 	%r1952, [retval0];
	} // callseq 23
	mov.u64 	%rd93, $str$3;
	cvta.global.u64 	%rd94, %rd93;
	{ // callseq 24, 0
	.param .b64 param0;
	st.param.b64 	[param0], %rd94;
	.param .b64 param1;
	st.param.b64 	[param1], 0;
	.param .b32 retval0;
	call.uni (retval0), 
	vprintf, 
	(
	param0, 
	param1
	);
	ld.param.b32 	%r1954, [retval0];
	} // callseq 24
	add.s32 	%r2930, %r2930, 1;
	setp.eq.s32 	%p130, %r2930, %r1098;
	@%p130 bra 	$L__BB0_234;
	bra.uni 	$L__BB0_232;
$L__BB0_234:
	ld.const.u64 	%rd95, [d_sols];
	cvta.to.global.u64 	%rd22, %rd95;
	and.b32  	%r1099, %r1098, 3;
	setp.lt.u32 	%p131, %r1098, 4;
	mov.b32 	%r2933, 0;
	@%p131 bra 	$L__BB0_237;
	and.b32  	%r2933, %r1098, 2147483644;
	add.s64 	%rd179, %rd22, 1;
	mov.b32 	%r2932, 0;
	mov.u64 	%rd96, $str$10;
$L__BB0_236:
	ld.global.s8 	%r1958, [%rd179+-1];
	st.local.v2.u32 	[%rd3], {%r2932, %r1958};
	cvta.global.u64 	%rd97, %rd96;
	{ // callseq 25, 0
	.param .b64 param0;
	st.param.b64 	[param0], %rd97;
	.param .b64 param1;
	st.param.b64 	[param1], %rd47;
	.param .b32 retval0;
	call.uni (retval0), 
	vprintf, 
	(
	param0, 
	param1
	);
	ld.param.b32 	%r1959, [retval0];
	} // callseq 25
	ld.global.s8 	%r1961, [%rd179];
	add.s32 	%r1962, %r2932, 1;
	st.local.v2.u32 	[%rd3], {%r1962, %r1961};
	{ // callseq 26, 0
	.param .b64 param0;
	st.param.b64 	[param0], %rd97;
	.param .b64 param1;
	st.param.b64 	[param1], %rd47;
	.param .b32 retval0;
	call.uni (retval0), 
	vprintf, 
	(
	param0, 
	param1
	);
	ld.param.b32 	%r1963, [retval0];
	} // callseq 26
	ld.global.s8 	%r1965, [%rd179+1];
	add.s32 	%r1966, %r2932, 2;
	st.local.v2.u32 	[%rd3], {%r1966, %r1965};
	{ // callseq 27, 0
	.param .b64 param0;
	st.param.b64 	[param0], %rd97;
	.param .b64 param1;
	st.param.b64 	[param1], %rd47;
	.param .b32 retval0;
	call.uni (retval0), 
	vprintf, 
	(
	param0, 
	param1
	);
	ld.param.b32 	%r1967, [retval0];
	} // callseq 27
	ld.global.s8 	%r1969, [%rd179+2];
	add.s32 	%r1970, %r2932, 3;
	st.local.v2.u32 	[%rd3], {%r1970, %r1969};
	{ // callseq 28, 0
	.param .b64 param0;
	st.param.b64 	[param0], %rd97;
	.param .b64 param1;
	st.param.b64 	[param1], %rd47;
	.param .b32 retval0;
	call.uni (retval0), 
	vprintf, 
	(
	param0, 
	param1
	);
	ld.param.b32 	%r1971, [retval0];
	} // callseq 28
	add.s64 	%rd179, %rd179, 4;
	add.s32 	%r2932, %r2932, 4;
	setp.ne.s32 	%p132, %r2932, %r2933;
	@%p132 bra 	$L__BB0_236;
$L__BB0_237:
	setp.eq.s32 	%p133, %r1099, 0;
	@%p133 bra 	$L__BB0_240;
	cvt.u64.u32 	%rd99, %r2933;
	add.s64 	%rd180, %rd22, %rd99;
	neg.s32 	%r2934, %r1099;
	mov.u64 	%rd100, $str$10;
$L__BB0_239:
	.pragma "nounroll";
	ld.global.s8 	%r1973, [%rd180];
	st.local.v2.u32 	[%rd3], {%r2933, %r1973};
	cvta.global.u64 	%rd101, %rd100;
	{ // callseq 29, 0
	.param .b64 param0;
	st.param.b64 	[param0], %rd101;
	.param .b64 param1;
	st.param.b64 	[param1], %rd47;
	.param .b32 retval0;
	call.uni (retval0), 
	vprintf, 
	(
	param0, 
	param1
	);
	ld.param.b32 	%r1974, [retval0];
	} // callseq 29
	add.s32 	%r2933, %r2933, 1;
	add.s64 	%rd180, %rd180, 1;
	add.s32 	%r2934, %r2934, 1;
	setp.ne.s32 	%p134, %r2934, 0;
	@%p134 bra 	$L__BB0_239;
$L__BB0_240:
	ld.param.u32 	%r2345, [_Z6samplei_param_0];
	cvta.to.local.u64 	%rd105, %rd45;
	cvta.to.local.u64 	%rd107, %rd45;
	setp.lt.s32 	%p135, %r1098, 1;
	add.s32 	%r1978, %r1098, -1;
	shr.u32 	%r1979, %r2657, 2;
	xor.b32  	%r1980, %r1979, %r2657;
	shl.b32 	%r1981, %r2660, 4;
	shl.b32 	%r1982, %r1980, 1;
	xor.b32  	%r1983, %r1981, %r1982;
	xor.b32  	%r1984, %r1983, %r2660;
	xor.b32  	%r1985, %r1984, %r1980;
	setp.gt.s32 	%p136, %r2345, -1;
	selp.b32 	%r1986, -644748465, -1947113066, %p136;
	xor.b32  	%r1987, %r2345, -1429050551;
	mad.lo.s32 	%r1988, %r1987, 1099087573, %r1986;
	mad.lo.s32 	%r1990, %r1147, 362437, %r1988;
	add.s32 	%r2949, %r1990, 6615241;
	add.s32 	%r1991, %r2949, %r1985;
	add.s32 	%r1992, %r1991, 362437;
	cvt.rn.f32.u32 	%f1, %r1992;
	fma.rn.f32 	%f2, %f1, 0f2F800000, 0f2F000000;
	cvt.rn.f64.s32 	%fd7, %r1978;
	add.f64 	%fd8, %fd7, 0d3FEFFFFDE7210BE9;
	cvt.f64.f32 	%fd9, %f2;
	mul.f64 	%fd10, %fd8, %fd9;
	cvt.rn.f32.f64 	%f3, %fd10;
	add.f32 	%f4, %f3, 0f00000000;
	cvt.rzi.f32.f32 	%f5, %f4;
	cvt.rzi.s32.f32 	%r1993, %f5;
	cvta.to.local.u64 	%rd109, %rd47;
	st.local.u32 	[%rd109], %r1993;
	mov.u64 	%rd110, $str$11;
	cvta.global.u64 	%rd111, %rd110;
	{ // callseq 30, 0
	.param .b64 param0;
	st.param.b64 	[param0], %rd111;
	.param .b64 param1;
	st.param.b64 	[param1], %rd47;
	.param .b32 retval0;
	call.uni (retval0), 
	vprintf, 
	(
	param0, 
	param1
	);
	ld.param.b32 	%r1994, [retval0];
	} // callseq 30
	mov.u64 	%rd112, $str$12;
	cvta.global.u64 	%rd113, %rd112;
	{ // callseq 31, 0
	.param .b64 param0;
	st.param.b64 	[param0], %rd113;
	.param .b64 param1;
	st.param.b64 	[param1], 0;
	.param .b32 retval0;
	call.uni (retval0), 
	vprintf, 
	(
	param0, 
	param1
	);
	ld.param.b32 	%r1996, [retval0];
	} // callseq 31
	cvta.to.global.u64 	%rd115, %rd20;
	mul.wide.s32 	%rd116, %r1993, 8;
	add.s64 	%rd117, %rd115, %rd116;
	ld.global.u64 	%rd185, [%rd117];
	cvt.u32.u64 	%r1998, %rd185;
	shr.u32 	%r1999, %r1998, 8;
	mov.u64 	%rd118, $str$2;
	cvta.global.u64 	%rd119, %rd118;
	{ // callseq 32, 0
	.param .b64 param0;
	st.param.b64 	[param0], %rd119;
	.param .b64 param1;
	st.param.b64 	[param1], 0;
	.param .b32 retval0;
	call.uni (retval0), 
	vprintf, 
	(
	param0, 
	param1
	);
	ld.param.b32 	%r2000, [retval0];
	} // callseq 32
	shr.u32 	%r2002, %r1998, 15;
	and.b32  	%r2003, %r2002, 1;
	st.local.u32 	[%rd107], %r2003;
	mov.u64 	%rd120, $str;
	cvta.global.u64 	%rd121, %rd120;
	{ // callseq 33, 0
	.param .b64 param0;
	st.param.b64 	[param0], %rd121;
	.param .b64 param1;
	st.param.b64 	[param1], %rd45;
	.param .b32 retval0;
	call.uni (retval0), 
	vprintf, 
	(
	param0, 
	param1
	);
	ld.param.b32 	%r2004, [retval0];
	} // callseq 33
	shr.u32 	%r2006, %r1998, 14;
	and.b32  	%r2007, %r2006, 1;
	st.local.u32 	[%rd107], %r2007;
	{ // callseq 34, 0
	.param .b64 param0;
	st.param.b64 	[param0], %rd121;
	.param .b64 param1;
	st.param.b64 	[param1], %rd45;
	.param .b32 retval0;
	call.uni (retval0), 
	vprintf, 
	(
	param0, 
	param1
	);
	ld.param.b32 	%r2008, [retval0];
	} // callseq 34
	shr.u32 	%r2010, %r1998, 13;
	and.b32  	%r2011, %r2010, 1;
	st.local.u32 	[%rd107], %r2011;
	{ // callseq 35, 0
	.param .b64 param0;
	st.param.b64 	[param0], %rd121;
	.param .b64 param1;
	st.param.b64 	[param1], %rd45;
	.param .b32 retval0;
	call.uni (retval0), 
	vprintf, 
	(
	param0, 
	param1
	);
	ld.param.b32 	%r2012, [retval0];
	} // callseq 35
	shr.u32 	%r2014, %r1998, 12;
	and.b32  	%r2015, %r2014, 1;
	st.local.u32 	[%rd107], %r2015;
	{ // callseq 36, 0
	.param .b64 param0;
	st.param.b64 	[param0], %rd121;
	.param .b64 param1;
	st.param.b64 	[param1], %rd45;
	.param .b32 retval0;
	call.uni (retval0), 
	vprintf, 
	(
	param0, 
	param1
	);
	ld.param.b32 	%r2016, [retval0];
	} // callseq 36
	shr.u32 	%r2018, %r1998, 11;
	and.b32  	%r2019, %r2018, 1;
	st.local.u32 	[%rd107], %r2019;
	{ // callseq 37, 0
	.param .b64 param0;
	st.param.b64 	[param0], %rd121;
	.param .b64 param1;
	st.param.b64 	[param1], %rd45;
	.param .b32 retval0;
	call.uni (retval0), 
	vprintf, 
	(
	param0, 
	param1
	);
	ld.param.b32 	%r2020, [retval0];
	} // callseq 37
	shr.u32 	%r2022, %r1998, 10;
	and.b32  	%r2023, %r2022, 1;
	st.local.u32 	[%rd107], %r2023;
	{ // callseq 38, 0
	.param .b64 param0;
	st.param.b64 	[param0], %rd121;
	.param .b64 param1;
	st.param.b64 	[param1], %rd45;
	.param .b32 retval0;
	call.uni (retval0), 
	vprintf, 
	(
	param0, 
	param1
	);
	ld.param.b32 	%r2024, [retval0];
	} // callseq 38
	shr.u32 	%r2026, %r1998, 9;
	and.b32  	%r2027, %r2026, 1;
	st.local.u32 	[%rd107], %r2027;
	{ // callseq 39, 0
	.param .b64 param0;
	st.param.b64 	[param0], %rd121;
	.param .b64 param1;
	st.param.b64 	[param1], %rd45;
	.param .b32 retval0;
	call.uni (retval0), 
	vprintf, 
	(
	param0, 
	param1
	);
	ld.param.b32 	%r2028, [retval0];
	} // callseq 39
	and.b32  	%r2030, %r1999, 1;
	st.local.u32 	[%rd107], %r2030;
	{ // callseq 40, 0
	.param .b64 param0;
	st.param.b64 	[param0], %rd121;
	.param .b64 param1;
	st.param.b64 	[param1], %rd45;
	.param .b32 retval0;
	call.uni (retval0), 
	vprintf, 
	(
	param0, 
	param1
	);
	ld.param.b32 	%r2031, [retval0];
	} // callseq 40
	shr.u32 	%r2033, %r1998, 7;
	and.b32  	%r2034, %r2033, 1;
	st.local.u32 	[%rd107], %r2034;
	{ // callseq 41, 0
	.param .b64 param0;
	st.param.b64 	[param0], %rd121;
	.param .b64 param1;
	st.param.b64 	[param1], %rd45;
	.param .b32 retval0;
	call.uni (retval0), 
	vprintf, 
	(
	param0, 
	param1
	);
	ld.param.b32 	%r2035, [retval0];
	} // callseq 41
	shr.u32 	%r2037, %r1998, 6;
	and.b32  	%r2038, %r2037, 1;
	st.local.u32 	[%rd107], %r2038;
	{ // callseq 42, 0
	.param .b64 param0;
	st.param.b64 	[param0], %rd121;
	.param .b64 param1;
	st.param.b64 	[param1], %rd45;
	.param .b32 retval0;
	call.uni (retval0), 
	vprintf, 
	(
	param0, 
	param1
	);
	ld.param.b32 	%r2039, [retval0];
	} // callseq 42
	shr.u32 	%r2041, %r1998, 5;
	and.b32  	%r2042, %r2041, 1;
	st.local.u32 	[%rd107], %r2042;
	{ // callseq 43, 0
	.param .b64 param0;
	st.param.b64 	[param0], %rd121;
	.param .b64 param1;
	st.param.b64 	[param1], %rd45;
	.param .b32 retval0;
	call.uni (retval0), 
	vprintf, 
	(
	param0, 
	param1
	);
	ld.param.b32 	%r2043, [retval0];
	} // callseq 43
	shr.u32 	%r2045, %r1998, 4;
	and.b32  	%r2046, %r2045, 1;
	st.local.u32 	[%rd107], %r2046;
	{ // callseq 44, 0
	.param .b64 param0;
	st.param.b64 	[param0], %rd121;
	.param .b64 param1;
	st.param.b64 	[param1], %rd45;
	.param .b32 retval0;
	call.uni (retval0), 
	vprintf, 
	(
	param0, 
	param1
	);
	ld.param.b32 	%r2047, [retval0];
	} // callseq 44
	shr.u32 	%r2049, %r1998, 3;
	and.b32  	%r2050, %r2049, 1;
	st.local.u32 	[%rd107], %r2050;
	{ // callseq 45, 0
	.param .b64 param0;
	st.param.b64 	[param0], %rd121;
	.param .b64 param1;
	st.param.b64 	[param1], %rd45;
	.param .b32 retval0;
	call.uni (retval0), 
	vprintf, 
	(
	param0, 
	param1
	);
	ld.param.b32 	%r2051, [retval0];
	} // callseq 45
	shr.u32 	%r2053, %r1998, 2;
	and.b32  	%r2054, %r2053, 1;
	st.local.u32 	[%rd107], %r2054;
	{ // callseq 46, 0
	.param .b64 param0;
	st.param.b64 	[param0], %rd121;
	.param .b64 param1;
	st.param.b64 	[param1], %rd45;
	.param .b32 retval0;
	call.uni (retval0), 
	vprintf, 
	(
	param0, 
	param1
	);
	ld.param.b32 	%r2055, [retval0];
	} // callseq 46
	shr.u32 	%r2057, %r1998, 1;
	and.b32  	%r2058, %r2057, 1;
	st.local.u32 	[%rd107], %r2058;
	{ // callseq 47, 0
	.param .b64 param0;
	st.param.b64 	[param0], %rd121;
	.param .b64 param1;
	st.param.b64 	[param1], %rd45;
	.param .b32 retval0;
	call.uni (retval0), 
	vprintf, 
	(
	param0, 
	param1
	);
	ld.param.b32 	%r2059, [retval0];
	} // callseq 47
	and.b32  	%r2061, %r1998, 1;
	st.local.u32 	[%rd107], %r2061;
	{ // callseq 48, 0
	.param .b64 param0;
	st.param.b64 	[param0], %rd121;
	.param .b64 param1;
	st.param.b64 	[param1], %rd45;
	.param .b32 retval0;
	call.uni (retval0), 
	vprintf, 
	(
	param0, 
	param1
	);
	ld.param.b32 	%r2062, [retval0];
	} // callseq 48
	mov.u64 	%rd122, $str$1;
	cvta.global.u64 	%rd123, %rd122;
	{ // callseq 49, 0
	.param .b64 param0;
	st.param.b64 	[param0], %rd123;
	.param .b64 param1;
	st.param.b64 	[param1], 0;
	.param .b32 retval0;
	call.uni (retval0), 
	vprintf, 
	(
	param0, 
	param1
	);
	ld.param.b32 	%r2064, [retval0];
	} // callseq 49
	mov.u64 	%rd124, $str$3;
	cvta.global.u64 	%rd125, %rd124;
	{ // callseq 50, 0
	.param .b64 param0;
	st.param.b64 	[param0], %rd125;
	.param .b64 param1;
	st.param.b64 	[param1], 0;
	.param .b32 retval0;
	call.uni (retval0), 
	vprintf, 
	(
	param0, 
	param1
	);
	ld.param.b32 	%r2066, [retval0];
	} // callseq 50
	mov.u64 	%rd126, $str$4;
	cvta.global.u64 	%rd127, %rd126;
	{ // callseq 51, 0
	.param .b64 param0;
	st.param.b64 	[param0], %rd127;
	.param .b64 param1;
	st.param.b64 	[param1], 0;
	.param .b32 retval0;
	call.uni (retval0), 
	vprintf, 
	(
	param0, 
	param1
	);
	ld.param.b32 	%r2068, [retval0];
	} // callseq 51
	st.local.u32 	[%rd105], %r2003;
	{ // callseq 52, 0
	.param .b64 param0;
	st.param.b64 	[param0], %rd121;
	.param .b64 param1;
	st.param.b64 	[param1], %rd45;
	.param .b32 retval0;
	call.uni (retval0), 
	vprintf, 
	(
	param0, 
	param1
	);
	ld.param.b32 	%r2070, [retval0];
	} // callseq 52
	st.local.u32 	[%rd105], %r2007;
	{ // callseq 53, 0
	.param .b64 param0;
	st.param.b64 	[param0], %rd121;
	.param .b64 param1;
	st.param.b64 	[param1], %rd45;
	.param .b32 retval0;
	call.uni (retval0), 
	vprintf, 
	(
	param0, 
	param1
	);
	ld.param.b32 	%r2072, [retval0];
	} // callseq 53
	st.local.u32 	[%rd105], %r2011;
	{ // callseq 54, 0
	.param .b64 param0;
	st.param.b64 	[param0], %rd121;
	.param .b64 param1;
	st.param.b64 	[param1], %rd45;
	.param .b32 retval0;
	call.uni (retval0), 
	vprintf, 
	(
	param0, 
	param1
	);
	ld.param.b32 	%r2074, [retval0];
	} // callseq 54
	st.local.u32 	[%rd105], %r2015;
	{ // callseq 55, 0
	.param .b64 param0;
	st.param.b64 	[param0], %rd121;
	.param .b64 param1;
	st.param.b64 	[param1], %rd45;
	.param .b32 retval0;
	call.uni (retval0), 
	vprintf, 
	(
	param0, 
	param1
	);
	ld.param.b32 	%r2076, [retval0];
	} // callseq 55
	st.local.u32 	[%rd105], %r2019;
	{ // callseq 56, 0
	.param .b64 param0;
	st.param.b64 	[param0], %rd121;
	.param .b64 param1;
	st.param.b64 	[param1], %rd45;
	.param .b32 retval0;
	call.uni (retval0), 
	vprintf, 
	(
	param0, 
	param1
	);
	ld.param.b32 	%r2078, [retval0];
	} // callseq 56
	st.local.u32 	[%rd105], %r2023;
	{ // callseq 57, 0
	.param .b64 param0;
	st.param.b64 	[param0], %rd121;
	.param .b64 param1;
	st.param.b64 	[param1], %rd45;
	.param .b32 retval0;
	call.uni (retval0), 
	vprintf, 
	(
	param0, 
	param1
	);
	ld.param.b32 	%r2080, [retval0];
	} // callseq 57
	st.local.u32 	[%rd105], %r2027;
	{ // callseq 58, 0
	.param .b64 param0;
	st.param.b64 	[param0], %rd121;
	.param .b64 param1;
	st.param.b64 	[param1], %rd45;
	.param .b32 retval0;
	call.uni (retval0), 
	vprintf, 
	(
	param0, 
	param1
	);
	ld.param.b32 	%r2082, [retval0];
	} // callseq 58
	st.local.u32 	[%rd105], %r2030;
	{ // callseq 59, 0
	.param .b64 param0;
	st.param.b64 	[param0], %rd121;
	.param .b64 param1;
	st.param.b64 	[param1], %rd45;
	.param .b32 retval0;
	call.uni (retval0), 
	vprintf, 
	(
	param0, 
	param1
	);
	ld.param.b32 	%r2084, [retval0];
	} // callseq 59
	st.local.u32 	[%rd105], %r2034;
	{ // callseq 60, 0
	.param .b64 param0;
	st.param.b64 	[param0], %rd121;
	.param .b64 param1;
	st.param.b64 	[param1], %rd45;
	.param .b32 retval0;
	call.uni (retval0), 
	vprintf, 
	(
	param0, 
	param1
	);
	ld.param.b32 	%r2086, [retval0];
	} // callseq 60
	st.local.u32 	[%rd105], %r2038;
	{ // callseq 61, 0
	.param .b64 param0;
	st.param.b64 	[param0], %rd121;
	.param .b64 param1;
	st.param.b64 	[param1], %rd45;
	.param .b32 retval0;
	call.uni (retval0), 
	vprintf, 
	(
	param0, 
	param1
	);
	ld.param.b32 	%r2088, [retval0];
	} // callseq 61
	st.local.u32 	[%rd105], %r2042;
	{ // callseq 62, 0
	.param .b64 param0;
	st.param.b64 	[param0], %rd121;
	.param .b64 param1;
	st.param.b64 	[param1], %rd45;
	.param .b32 retval0;
	call.uni (retval0), 
	vprintf, 
	(
	param0, 
	param1
	);
	ld.param.b32 	%r2090, [retval0];
	} // callseq 62
	st.local.u32 	[%rd105], %r2046;
	{ // callseq 63, 0
	.param .b64 param0;
	st.param.b64 	[param0], %rd121;
	.param .b64 param1;
	st.param.b64 	[param1], %rd45;
	.param .b32 retval0;
	call.uni (retval0), 
	vprintf, 
	(
	param0, 
	param1
	);
	ld.param.b32 	%r2092, [retval0];
	} // callseq 63
	st.local.u32 	[%rd105], %r2050;
	{ // callseq 64, 0
	.param .b64 param0;
	st.param.b64 	[param0], %rd121;
	.param .b64 param1;
	st.param.b64 	[param1], %rd45;
	.param .b32 retval0;
	call.uni (retval0), 
	vprintf, 
	(
	param0, 
	param1
	);
	ld.param.b32 	%r2094, [retval0];
	} // callseq 64
	st.local.u32 	[%rd105], %r2054;
	{ // callseq 65, 0
	.param .b64 param0;
	st.param.b64 	[param0], %rd121;
	.param .b64 param1;
	st.param.b64 	[param1], %rd45;
	.param .b32 retval0;
	call.uni (retval0), 
	vprintf, 
	(
	param0, 
	param1
	);
	ld.param.b32 	%r2096, [retval0];
	} // callseq 65
	st.local.u32 	[%rd105], %r2058;
	{ // callseq 66, 0
	.param .b64 param0;
	st.param.b64 	[param0], %rd121;
	.param .b64 param1;
	st.param.b64 	[param1], %rd45;
	.param .b32 retval0;
	call.uni (retval0), 
	vprintf, 
	(
	param0, 
	param1
	);
	ld.param.b32 	%r2098, [retval0];
	} // callseq 66
	st.local.u32 	[%rd105], %r2061;
	{ // callseq 67, 0
	.param .b64 param0;
	st.param.b64 	[param0], %rd121;
	.param .b64 param1;
	st.param.b64 	[param1], %rd45;
	.param .b32 retval0;
	call.uni (retval0), 
	vprintf, 
	(
	param0, 
	param1
	);
	ld.param.b32 	%r2100, [retval0];
	} // callseq 67
	{ // callseq 68, 0
	.param .b64 param0;
	st.param.b64 	[param0], %rd123;
	.param .b64 param1;
	st.param.b64 	[param1], 0;
	.param .b32 retval0;
	call.uni (retval0), 
	vprintf, 
	(
	param0, 
	param1
	);
	ld.param.b32 	%r2102, [retval0];
	} // callseq 68
	{ // callseq 69, 0
	.param .b64 param0;
	st.param.b64 	[param0], %rd125;
	.param .b64 param1;
	st.param.b64 	[param1], 0;
	.param .b32 retval0;
	call.uni (retval0), 
	vprintf, 
	(
	param0, 
	param1
	);
	ld.param.b32 	%r2104, [retval0];
	} // callseq 69
	mov.u64 	%rd128, $str$13;
	cvta.global.u64 	%rd129, %rd128;
	{ // callseq 70, 0
	.param .b64 param0;
	st.param.b64 	[param0], %rd129;
	.param .b64 param1;
	st.param.b64 	[param1], 0;
	.param .b32 retval0;
	call.uni (retval0), 
	vprintf, 
	(
	param0, 
	param1
	);
	ld.param.b32 	%r2106, [retval0];
	} // callseq 70
	mov.b32 	%r2956, 1;
	mov.b64 	%rd186, 0;
	@%p135 bra 	$L__BB0_253;
	mov.b32 	%r2956, 1;
	mov.b32 	%r2942, 0;
	mov.u32 	%r2955, %r2942;
	mov.u64 	%rd184, %rd185;
$L__BB0_242:
	cvta.to.global.u64 	%rd131, %rd20;
	mul.wide.u32 	%rd132, %r2942, 8;
	add.s64 	%rd133, %rd131, %rd132;
	ld.global.u64 	%rd34, [%rd133];
	cvt.u32.u64 	%r2111, %rd34;
	shr.u32 	%r2112, %r2111, 8;
	mov.u64 	%rd134, $str$14;
	cvta.global.u64 	%rd135, %rd134;
	{ // callseq 71, 0
	.param .b64 param0;
	st.param.b64 	[param0], %rd135;
	.param .b64 param1;
	st.param.b64 	[param1], 0;
	.param .b32 retval0;
	call.uni (retval0), 
	vprintf, 
	(
	param0, 
	param1
	);
	ld.param.b32 	%r2113, [retval0];
	} // callseq 71
	shr.u32 	%r2115, %r2111, 15;
	and.b32  	%r2116, %r2115, 1;
	add.u64 	%rd136, %SP, 0;
	add.u64 	%rd137, %SPL, 0;
	st.local.u32 	[%rd137], %r2116;
	mov.u64 	%rd138, $str;
	cvta.global.u64 	%rd139, %rd138;
	{ // callseq 72, 0
	.param .b64 param0;
	st.param.b64 	[param0], %rd139;
	.param .b64 param1;
	st.param.b64 	[param1], %rd136;
	.param .b32 retval0;
	call.uni (retval0), 
	vprintf, 
	(
	param0, 
	param1
	);
	ld.param.b32 	%r2117, [retval0];
	} // callseq 72
	shr.u32 	%r2119, %r2111, 14;
	and.b32  	%r2120, %r2119, 1;
	st.local.u32 	[%rd137], %r2120;
	{ // callseq 73, 0
	.param .b64 param0;
	st.param.b64 	[param0], %rd139;
	.param .b64 param1;
	st.param.b64 	[param1], %rd136;
	.param .b32 retval0;
	call.uni (retval0), 
	vprintf, 
	(
	param0, 
	param1
	);
	ld.param.b32 	%r2121, [retval0];
	} // callseq 73
	shr.u32 	%r2123, %r2111, 13;
	and.b32  	%r2124, %r2123, 1;
	st.local.u32 	[%rd137], %r2124;
	{ // callseq 74, 0
	.param .b64 param0;
	st.param.b64 	[param0], %rd139;
	.param .b64 param1;
	st.param.b64 	[param1], %rd136;
	.param .b32 retval0;
	call.uni (retval0), 
	vprintf, 
	(
	param0, 
	param1
	);
	ld.param.b32 	%r2125, [retval0];
	} // callseq 74
	shr.u32 	%r2127, %r2111, 12;
	and.b32  	%r2128, %r2127, 1;
	st.local.u32 	[%rd137], %r2128;
	{ // callseq 75, 0
	.param .b64 param0;
	st.param.b64 	[param0], %rd139;
	.param .b64 param1;
	st.param.b64 	[param1], %rd136;
	.param .b32 retval0;
	call.uni (retval0), 
	vprintf, 
	(
	param0, 
	param1
	);
	ld.param.b32 	%r2129, [retval0];
	} // callseq 75
	shr.u32 	%r2131, %r2111, 11;
	and.b32  	%r2132, %r2131, 1;
	st.local.u32 	[%rd137], %r2132;
	{ // callseq 76, 0
	.param .b64 param0;
	st.param.b64 	[param0], %rd139;
	.param .b64 param1;
	st.param.b64 	[param1], %rd136;
	.param .b32 retval0;
	call.uni (retval0), 
	vprintf, 
	(
	param0, 
	param1
	);
	ld.param.b32 	%r2133, [retval0];
	} // callseq 76
	shr.u32 	%r2135, %r2111, 10;
	and.b32  	%r2136, %r2135, 1;
	st.local.u32 	[%rd137], %r2136;
	{ // callseq 77, 0
	.param .b64 param0;
	st.param.b64 	[param0], %rd139;
	.param .b64 param1;
	st.param.b64 	[param1], %rd136;
	.param .b32 retval0;
	call.uni (retval0), 
	vprintf, 
	(
	param0, 
	param1
	);
	ld.param.b32 	%r2137, [retval0];
	} // callseq 77
	shr.u32 	%r2139, %r2111, 9;
	and.b32  	%r2140, %r2139, 1;
	st.local.u32 	[%rd137], %r2140;
	{ // callseq 78, 0
	.param .b64 param0;
	st.param.b64 	[param0], %rd139;
	.param .b64 param1;
	st.param.b64 	[param1], %rd136;
	.param .b32 retval0;
	call.uni (retval0), 
	vprintf, 
	(
	param0, 
	param1
	);
	ld.param.b32 	%r2141, [retval0];
	} // callseq 78
	and.b32  	%r2143, %r2112, 1;
	st.local.u32 	[%rd137], %r2143;
	{ // callseq 79, 0
	.param .b64 param0;
	st.param.b64 	[param0], %rd139;
	.param .b64 param1;
	st.param.b64 	[param1], %rd136;
	.param .b32 retval0;
	call.uni (retval0), 
	vprintf, 
	(
	param0, 
	param1
	);
	ld.param.b32 	%r2144, [retval0];
	} // callseq 79
	shr.u32 	%r2146, %r2111, 7;
	and.b32  	%r2147, %r2146, 1;
	st.local.u32 	[%rd137], %r2147;
	{ // callseq 80, 0
	.param .b64 param0;
	st.param.b64 	[param0], %rd139;
	.param .b64 param1;
	st.param.b64 	[param1], %rd136;
	.param .b32 retval0;
	call.uni (retval0), 
	vprintf, 
	(
	param0, 
	param1
	);
	ld.param.b32 	%r2148, [retval0];
	} // callseq 80
	shr.u32 	%r2150, %r2111, 6;
	and.b32  	%r2151, %r2150, 1;
	st.local.u32 	[%rd137], %r2151;
	{ // callseq 81, 0
	.param .b64 param0;
	st.param.b64 	[param0], %rd139;
	.param .b64 param1;
	st.param.b64 	[param1], %rd136;
	.param .b32 retval0;
	call.uni (retval0), 
	vprintf, 
	(
	param0, 
	param1
	);
	ld.param.b32 	%r2152, [retval0];
	} // callseq 81
	shr.u32 	%r2154, %r2111, 5;
	and.b32  	%r2155, %r2154, 1;
	st.local.u32 	[%rd137], %r2155;
	{ // callseq 82, 0
	.param .b64 param0;
	st.param.b64 	[param0], %rd139;
	.param .b64 param1;
	st.param.b64 	[param1], %rd136;
	.param .b32 retval0;
	call.uni (retval0), 
	vprintf, 
	(
	param0, 
	param1
	);
	ld.param.b32 	%r2156, [retval0];
	} // callseq 82
	shr.u32 	%r2158, %r2111, 4;
	and.b32  	%r2159, %r2158, 1;
	st.local.u32 	[%rd137], %r2159;
	{ // callseq 83, 0
	.param .b64 param0;
	st.param.b64 	[param0], %rd139;
	.param .b64 param1;
	st.param.b64 	[param1], %rd136;
	.param .b32 retval0;
	call.uni (retval0), 
	vprintf, 
	(
	param0, 
	param1
	);
	ld.param.b32 	%r2160, [retval0];
	} // callseq 83
	shr.u32 	%r2162, %r2111, 3;
	and.b32  	%r2163, %r2162, 1;
	st.local.u32 	[%rd137], %r2163;
	{ // callseq 84, 0
	.param .b64 param0;
	st.param.b64 	[param0], %rd139;
	.param .b64 param1;
	st.param.b64 	[param1], %rd136;
	.param .b32 retval0;
	call.uni (retval0), 
	vprintf, 
	(
	param0, 
	param1
	);
	ld.param.b32 	%r2164, [retval0];
	} // callseq 84
	shr.u32 	%r2166, %r2111, 2;
	and.b32  	%r2167, %r2166, 1;
	st.local.u32 	[%rd137], %r2167;
	{ // callseq 85, 0
	.param .b64 param0;
	st.param.b64 	[param0], %rd139;
	.param .b64 param1;
	st.param.b64 	[param1], %rd136;
	.param .b32 retval0;
	call.uni (retval0), 
	vprintf, 
	(
	param0, 
	param1
	);
	ld.param.b32 	%r2168, [retval0];
	} // callseq 85
	shr.u32 	%r2170, %r2111, 1;
	and.b32  	%r2171, %r2170, 1;
	st.local.u32 	[%rd137], %r2171;
	{ // callseq 86, 0
	.param .b64 param0;
	st.param.b64 	[param0], %rd139;
	.param .b64 param1;
	st.param.b64 	[param1], %rd136;
	.param .b32 retval0;
	call.uni (retval0), 
	vprintf, 
	(
	param0, 
	param1
	);
	ld.param.b32 	%r2172, [retval0];
	} // callseq 86
	and.b32  	%r2174, %r2111, 1;
	st.local.u32 	[%rd137], %r2174;
	{ // callseq 87, 0
	.param .b64 param0;
	st.param.b64 	[param0], %rd139;
	.param .b64 param1;
	st.param.b64 	[param1], %rd136;
	.param .b32 retval0;
	call.uni (retval0), 
	vprintf, 
	(
	param0, 
	param1
	);
	ld.param.b32 	%r2175, [retval0];
	} // callseq 87
	mov.u64 	%rd140, $str$1;
	cvta.global.u64 	%rd141, %rd140;
	{ // callseq 88, 0
	.param .b64 param0;
	st.param.b64 	[param0], %rd141;
	.param .b64 param1;
	st.param.b64 	[param1], 0;
	.param .b32 retval0;
	call.uni (retval0), 
	vprintf, 
	(
	param0, 
	param1
	);
	ld.param.b32 	%r2177, [retval0];
	} // callseq 88
	mov.u64 	%rd142, $str$3;
	cvta.global.u64 	%rd143, %rd142;
	{ // callseq 89, 0
	.param .b64 param0;
	st.param.b64 	[param0], %rd143;
	.param .b64 param1;
	st.param.b64 	[param1], 0;
	.param .b32 retval0;
	call.uni (retval0), 
	vprintf, 
	(
	param0, 
	param1
	);
	ld.param.b32 	%r2179, [retval0];
	} // callseq 89
	cvt.u32.u64 	%r2181, %rd184;
	shr.u32 	%r2182, %r2181, 8;
	mov.u64 	%rd144, $str$2;
	cvta.global.u64 	%rd145, %rd144;
	{ // callseq 90, 0
	.param .b64 param0;
	st.param.b64 	[param0], %rd145;
	.param .b64 param1;
	st.param.b64 	[param1], 0;
	.param .b32 retval0;
	call.uni (retval0), 
	vprintf, 
	(
	param0, 
	param1
	);
	ld.param.b32 	%r2183, [retval0];
	} // callseq 90
	add.u64 	%rd147, %SPL, 0;
	cvt.u32.u64 	%r2185, %rd185;
	shr.u32 	%r2186, %r2185, 15;
	and.b32  	%r2187, %r2186, 1;
	st.local.u32 	[%rd147], %r2187;
	{ // callseq 91, 0
	.param .b64 param0;
	st.param.b64 	[param0], %rd139;
	.param .b64 param1;
	st.param.b64 	[param1], %rd136;
	.param .b32 retval0;
	call.uni (retval0), 
	vprintf, 
	(
	param0, 
	param1
	);
	ld.param.b32 	%r2188, [retval0];
	} // callseq 91
	shr.u32 	%r2190, %r2185, 14;
	and.b32  	%r2191, %r2190, 1;
	st.local.u32 	[%rd147], %r2191;
	{ // callseq 92, 0
	.param .b64 param0;
	st.param.b64 	[param0], %rd139;
	.param .b64 param1;
	st.param.b64 	[param1], %rd136;
	.param .b32 retval0;
	call.uni (retval0), 
	vprintf, 
	(
	param0, 
	param1
	);
	ld.param.b32 	%r2192, [retval0];
	} // callseq 92
	shr.u32 	%r2194, %r2185, 13;
	and.b32  	%r2195, %r2194, 1;
	st.local.u32 	[%rd147], %r2195;
	{ // callseq 93, 0
	.param .b64 param0;
	st.param.b64 	[param0], %rd139;
	.param .b64 param1;
	st.param.b64 	[param1], %rd136;
	.param .b32 retval0;
	call.uni (retval0), 
	vprintf, 
	(
	param0, 
	param1
	);
	ld.param.b32 	%r2196, [retval0];
	} // callseq 93
	shr.u32 	%r2198, %r2185, 12;
	and.b32  	%r2199, %r2198, 1;
	st.local.u32 	[%rd147], %r2199;
	{ // callseq 94, 0
	.param .b64 param0;
	st.param.b64 	[param0], %rd139;
	.param .b64 param1;
	st.param.b64 	[param1], %rd136;
	.param .b32 retval0;
	call.uni (retval0), 
	vprintf, 
	(
	param0, 
	param1
	);
	ld.param.b32 	%r2200, [retval0];
	} // callseq 94
	shr.u32 	%r2202, %r2185, 11;
	and.b32  	%r2203, %r2202, 1;
	st.local.u32 	[%rd147], %r2203;
	{ // callseq 95, 0
	.param .b64 param0;
	st.param.b64 	[param0], %rd139;
	.param .b64 param1;
	st.param.b64 	[param1], %rd136;
	.param .b32 retval0;
	call.uni (retval0), 
	vprintf, 
	(
	param0, 
	param1
	);
	ld.param.b32 	%r2204, [retval0];
	} // callseq 95
	shr.u32 	%r2206, %r2185, 10;
	and.b32  	%r2207, %r2206, 1;
	st.local.u32 	[%rd147], %r2207;
	{ // callseq 96, 0
	.param .b64 param0;
	st.param.b64 	[param0], %rd139;
	.param .b64 param1;
	st.param.b64 	[param1], %rd136;
	.param .b32 retval0;
	call.uni (retval0), 
	vprintf, 
	(
	param0, 
	param1
	);
	ld.param.b32 	%r2208, [retval0];
	} // callseq 96
	shr.u32 	%r2210, %r2185, 9;
	and.b32  	%r2211, %r2210, 1;
	st.local.u32 	[%rd147], %r2211;
	{ // callseq 97, 0
	.param .b64 param0;
	st.param.b64 	[param0], %rd139;
	.param .b64 param1;
	st.param.b64 	[param1], %rd136;
	.param .b32 retval0;
	call.uni (retval0), 
	vprintf, 
	(
	param0, 
	param1
	);
	ld.param.b32 	%r2212, [retval0];
	} // callseq 97
	shr.u32 	%r2214, %r2185, 8;
	and.b32  	%r2215, %r2214, 1;
	st.local.u32 	[%rd147], %r2215;
	{ // callseq 98, 0
	.param .b64 param0;
	st.param.b64 	[param0], %rd139;
	.param .b64 param1;
	st.param.b64 	[param1], %rd136;
	.param .b32 retval0;
	call.uni (retval0), 
	vprintf, 
	(
	param0, 
	param1
	);
	ld.param.b32 	%r2216, [retval0];
	} // callseq 98
	shr.u32 	%r2218, %r2185, 7;
	and.b32  	%r2219, %r2218, 1;
	st.local.u32 	[%rd147], %r2219;
	{ // callseq 99, 0
	.param .b64 param0;
	st.param.b64 	[param0], %rd139;
	.param .b64 param1;
	st.param.b64 	[param1], %rd136;
	.param .b32 retval0;
	call.uni (retval0), 
	vprintf, 
	(
	param0, 
	param1
	);
	ld.param.b32 	%r2220, [retval0];
	} // callseq 99
	shr.u32 	%r2222, %r2185, 6;
	and.b32  	%r2223, %r2222, 1;
	st.local.u32 	[%rd147], %r2223;
	{ // callseq 100, 0
	.param .b64 param0;
	st.param.b64 	[param0], %rd139;
	.param .b64 param1;
	st.param.b64 	[param1], %rd136;
	.param .b32 retval0;
	call.uni (retval0), 
	vprintf, 
	(
	param0, 
	param1
	);
	ld.param.b32 	%r2224, [retval0];
	} // callseq 100
	shr.u32 	%r2226, %r2185, 5;
	and.b32  	%r2227, %r2226, 1;
	st.local.u32 	[%rd147], %r2227;
	{ // callseq 101, 0
	.param .b64 param0;
	st.param.b64 	[param0], %rd139;
	.param .b64 param1;
	st.param.b64 	[param1], %rd136;
	.param .b32 retval0;
	call.uni (retval0), 
	vprintf, 
	(
	param0, 
	param1
	);
	ld.param.b32 	%r2228, [retval0];
	} // callseq 101
	shr.u32 	%r2230, %r2185, 4;
	and.b32  	%r2231, %r2230, 1;
	st.local.u32 	[%rd147], %r2231;
	{ // callseq 102, 0
	.param .b64 param0;
	st.param.b64 	[param0], %rd139;
	.param .b64 param1;
	st.param.b64 	[param1], %rd136;
	.param .b32 retval0;
	call.uni (retval0), 
	vprintf, 
	(
	param0, 
	param1
	);
	ld.param.b32 	%r2232, [retval0];
	} // callseq 102
	shr.u32 	%r2234, %r2185, 3;
	and.b32  	%r2235, %r2234, 1;
	st.local.u32 	[%rd147], %r2235;
	{ // callseq 103, 0
	.param .b64 param0;
	st.param.b64 	[param0], %rd139;
	.param .b64 param1;
	st.param.b64 	[param1], %rd136;
	.param .b32 retval0;
	call.uni (retval0), 
	vprintf, 
	(
	param0, 
	param1
	);
	ld.param.b32 	%r2236, [retval0];
	} // callseq 103
	shr.u32 	%r2238, %r2185, 2;
	and.b32  	%r2239, %r2238, 1;
	st.local.u32 	[%rd147], %r2239;
	{ // callseq 104, 0
	.param .b64 param0;
	st.param.b64 	[param0], %rd139;
	.param .b64 param1;
	st.param.b64 	[param1], %rd136;
	.param .b32 retval0;
	call.uni (retval0), 
	vprintf, 
	(
	param0, 
	param1
	);
	ld.param.b32 	%r2240, [retval0];
	} // callseq 104
	shr.u32 	%r2242, %r2185, 1;
	and.b32  	%r2243, %r2242, 1;
	st.local.u32 	[%rd147], %r2243;
	{ // callseq 105, 0
	.param .b64 param0;
	st.param.b64 	[param0], %rd139;
	.param .b64 param1;
	st.param.b64 	[param1], %rd136;
	.param .b32 retval0;
	call.uni (retval0), 
	vprintf, 
	(
	param0, 
	param1
	);
	ld.param.b32 	%r2244, [retval0];
	} // callseq 105
	and.b32  	%r2246, %r2185, 1;
	st.local.u32 	[%rd147], %r2246;
	{ // callseq 106, 0
	.param .b64 param0;
	st.param.b64 	[param0], %rd139;
	.param .b64 param1;
	st.param.b64 	[param1], %rd136;
	.param .b32 retval0;
	call.uni (retval0), 
	vprintf, 
	(
	param0, 
	param1
	);
	ld.param.b32 	%r2247, [retval0];
	} // callseq 106
	{ // callseq 107, 0
	.param .b64 param0;
	st.param.b64 	[param0], %rd141;
	.param .b64 param1;
	st.param.b64 	[param1], 0;
	.param .b32 retval0;
	call.uni (retval0), 
	vprintf, 
	(
	param0, 
	param1
	);
	ld.param.b32 	%r2249, [retval0];
	} // callseq 107
	{ // callseq 108, 0
	.param .b64 param0;
	st.param.b64 	[param0], %rd143;
	.param .b64 param1;
	st.param.b64 	[param1], 0;
	.param .b32 retval0;
	call.uni (retval0), 
	vprintf, 
	(
	param0, 
	param1
	);
	ld.param.b32 	%r2251, [retval0];
	} // callseq 108
	mov.u64 	%rd148, $str$4;
	cvta.global.u64 	%rd149, %rd148;
	{ // callseq 109, 0
	.param .b64 param0;
	st.param.b64 	[param0], %rd149;
	.param .b64 param1;
	st.param.b64 	[param1], 0;
	.param .b32 retval0;
	call.uni (retval0), 
	vprintf, 
	(
	param0, 
	param1
	);
	ld.param.b32 	%r2253, [retval0];
	} // callseq 109
	shr.u32 	%r2255, %r2181, 15;
	and.b32  	%r2256, %r2255, 1;
	add.u64 	%rd151, %SPL, 0;
	st.local.u32 	[%rd151], %r2256;
	{ // callseq 110, 0
	.param .b64 param0;
	st.param.b64 	[param0], %rd139;
	.param .b64 param1;
	st.param.b64 	[param1], %rd136;
	.param .b32 retval0;
	call.uni (retval0), 
	vprintf, 
	(
	param0, 
	param1
	);
	ld.param.b32 	%r2257, [retval0];
	} // callseq 110
	shr.u32 	%r2259, %r2181, 14;
	and.b32  	%r2260, %r2259, 1;
	st.local.u32 	[%rd151], %r2260;
	{ // callseq 111, 0
	.param .b64 param0;
	st.param.b64 	[param0], %rd139;
	.param .b64 param1;
	st.param.b64 	[param1], %rd136;
	.param .b32 retval0;
	call.uni (retval0), 
	vprintf, 
	(
	param0, 
	param1
	);
	ld.param.b32 	%r2261, [retval0];
	} // callseq 111
	shr.u32 	%r2263, %r2181, 13;
	and.b32  	%r2264, %r2263, 1;
	st.local.u32 	[%rd151], %r2264;
	{ // callseq 112, 0
	.param .b64 param0;
	st.param.b64 	[param0], %rd139;
	.param .b64 param1;
	st.param.b64 	[param1], %rd136;
	.param .b32 retval0;
	call.uni (retval0), 
	vprintf, 
	(
	param0, 
	param1
	);
	ld.param.b32 	%r2265, [retval0];
	} // callseq 112
	shr.u32 	%r2267, %r2181, 12;
	and.b32  	%r2268, %r2267, 1;
	st.local.u32 	[%rd151], %r2268;
	{ // callseq 113, 0
	.param .b64 param0;
	st.param.b64 	[param0], %rd139;
	.param .b64 param1;
	st.param.b64 	[param1], %rd136;
	.param .b32 retval0;
	call.uni (retval0), 
	vprintf, 
	(
	param0, 
	param1
	);
	ld.param.b32 	%r2269, [retval0];
	} // callseq 113
	shr.u32 	%r2271, %r2181, 11;
	and.b32  	%r2272, %r2271, 1;
	st.local.u32 	[%rd151], %r2272;
	{ // callseq 114, 0
	.param .b64 param0;
	st.param.b64 	[param0], %rd139;
	.param .b64 param1;
	st.param.b64 	[param1], %rd136;
	.param .b32 retval0;
	call.uni (retval0), 
	vprintf, 
	(
	param0, 
	param1
	);
	ld.param.b32 	%r2273, [retval0];
	} // callseq 114
	shr.u32 	%r2275, %r2181, 10;
	and.b32  	%r2276, %r2275, 1;
	st.local.u32 	[%rd151], %r2276;
	{ // callseq 115, 0
	.param .b64 param0;
	st.param.b64 	[param0], %rd139;
	.param .b64 param1;
	st.param.b64 	[param1], %rd136;
	.param .b32 retval0;
	call.uni (retval0), 
	vprintf, 
	(
	param0, 
	param1
	);
	ld.param.b32 	%r2277, [retval0];
	} // callseq 115
	shr.u32 	%r2279, %r2181, 9;
	and.b32  	%r2280, %r2279, 1;
	st.local.u32 	[%rd151], %r2280;
	{ // callseq 116, 0
	.param .b64 param0;
	st.param.b64 	[param0], %rd139;
	.param .b64 param1;
	st.param.b64 	[param1], %rd136;
	.param .b32 retval0;
	call.uni (retval0), 
	vprintf, 
	(
	param0, 
	param1
	);
	ld.param.b32 	%r2281, [retval0];
	} // callseq 116
	and.b32  	%r2283, %r2182, 1;
	st.local.u32 	[%rd151], %r2283;
	{ // callseq 117, 0
	.param .b64 param0;
	st.param.b64 	[param0], %rd139;
	.param .b64 param1;
	st.param.b64 	[param1], %rd136;
	.param .b32 retval0;
	call.uni (retval0), 
	vprintf, 
	(
	param0, 
	param1
	);
	ld.param.b32 	%r2284, [retval0];
	} // callseq 117
	shr.u32 	%r2286, %r2181, 7;
	and.b32  	%r2287, %r2286, 1;
	st.local.u32 	[%rd151], %r2287;
	{ // callseq 118, 0
	.param .b64 param0;
	st.param.b64 	[param0], %rd139;
	.param .b64 param1;
	st.param.b64 	[param1], %rd136;
	.param .b32 retval0;
	call.uni (retval0), 
	vprintf, 
	(
	param0, 
	param1
	);
	ld.param.b32 	%r2288, [retval0];
	} // callseq 118
	shr.u32 	%r2290, %r2181, 6;
	and.b32  	%r2291, %r2290, 1;
	st.local.u32 	[%rd151], %r2291;
	{ // callseq 119, 0
	.param .b64 param0;
	st.param.b64 	[param0], %rd139;
	.param .b64 param1;
	st.param.b64 	[param1], %rd136;
	.param .b32 retval0;
	call.uni (retval0), 
	vprintf, 
	(
	param0, 
	param1
	);
	ld.param.b32 	%r2292, [retval0];
	} // callseq 119
	shr.u32 	%r2294, %r2181, 5;
	and.b32  	%r2295, %r2294, 1;
	st.local.u32 	[%rd151], %r2295;
	{ // callseq 120, 0
	.param .b64 param0;
	st.param.b64 	[param0], %rd139;
	.param .b64 param1;
	st.param.b64 	[param1], %rd136;
	.param .b32 retval0;
	call.uni (retval0), 
	vprintf, 
	(
	param0, 
	param1
	);
	ld.param.b32 	%r2296, [retval0];
	} // callseq 120
	shr.u32 	%r2298, %r2181, 4;
	and.b32  	%r2299, %r2298, 1;
	st.local.u32 	[%rd151], %r2299;
	{ // callseq 121, 0
	.param .b64 param0;
	st.param.b64 	[param0], %rd139;
	.param .b64 param1;
	st.param.b64 	[param1], %rd136;
	.param .b32 retval0;
	call.uni (retval0), 
	vprintf, 
	(
	param0, 
	param1
	);
	ld.param.b32 	%r2300, [retval0];
	} // callseq 121
	shr.u32 	%r2302, %r2181, 3;
	and.b32  	%r2303, %r2302, 1;
	st.local.u32 	[%rd151], %r2303;
	{ // callseq 122, 0
	.param .b64 param0;
	st.param.b64 	[param0], %rd139;
	.param .b64 param1;
	st.param.b64 	[param1], %rd136;
	.param .b32 retval0;
	call.uni (retval0), 
	vprintf, 
	(
	param0, 
	param1
	);
	ld.param.b32 	%r2304, [retval0];
	} // callseq 122
	shr.u32 	%r2306, %r2181, 2;
	and.b32  	%r2307, %r2306, 1;
	st.local.u32 	[%rd151], %r2307;
	{ // callseq 123, 0
	.param .b64 param0;
	st.param.b64 	[param0], %rd139;
	.param .b64 param1;
	st.param.b64 	[param1], %rd136;
	.param .b32 retval0;
	call.uni (retval0), 
	vprintf, 
	(
	param0, 
	param1
	);
	ld.param.b32 	%r2308, [retval0];
	} // callseq 123
	shr.u32 	%r2310, %r2181, 1;
	and.b32  	%r2311, %r2310, 1;
	st.local.u32 	[%rd151], %r2311;
	{ // callseq 124, 0
	.param .b64 param0;
	st.param.b64 	[param0], %rd139;
	.param .b64 param1;
	st.param.b64 	[param1], %rd136;
	.param .b32 retval0;
	call.uni (retval0), 
	vprintf, 
	(
	param0, 
	param1
	);
	ld.param.b32 	%r2312, [retval0];
	} // callseq 124
	and.b32  	%r2314, %r2181, 1;
	st.local.u32 	[%rd151], %r2314;
	{ // callseq 125, 0
	.param .b64 param0;
	st.param.b64 	[param0], %rd139;
	.param .b64 param1;
	st.param.b64 	[param1], %rd136;
	.param .b32 retval0;
	call.uni (retval0), 
	vprintf, 
	(
	param0, 
	param1
	);
	ld.param.b32 	%r2315, [retval0];
	} // callseq 125
	{ // callseq 126, 0
	.param .b64 param0;
	st.param.b64 	[param0], %rd141;
	.param .b64 param1;
	st.param.b64 	[param1], 0;
	.param .b32 retval0;
	call.uni (retval0), 
	vprintf, 
	(
	param0, 
	param1
	);
	ld.param.b32 	%r2317, [retval0];
	} // callseq 126
	{ // callseq 127, 0
	.param .b64 param0;
	st.param.b64 	[param0], %rd143;
	.param .b64 param1;
	st.param.b64 	[param1], 0;
	.param .b32 retval0;
	call.uni (retval0), 
	vprintf, 
	(
	param0, 
	param1
	);
	ld.param.b32 	%r2319, [retval0];
	} // callseq 127
	and.b64  	%rd35, %rd34, %rd185;
	setp.eq.s64 	%p137, %rd35, 0;
	mov.b32 	%r2946, 1;
	@%p137 bra 	$L__BB0_245;
	mov.b32 	%r2946, 1;
	mov.u64 	%rd182, %rd35;
$L__BB0_244:
	neg.s32 	%r2946, %r2946;
	add.s64 	%rd152, %rd182, -1;
	and.b64  	%rd182, %rd152, %rd182;
	setp.ne.s64 	%p138, %rd182, 0;
	@%p138 bra 	$L__BB0_244;
$L__BB0_245:
	add.u64 	%rd153, %SP, 64;
	add.u64 	%rd38, %SPL, 64;
	st.local.u32 	[%rd38], %r2946;
	mov.u64 	%rd154, $str$15;
	cvta.global.u64 	%rd155, %rd154;
	{ // callseq 128, 0
	.param .b64 param0;
	st.param.b64 	[param0], %rd155;
	.param .b64 param1;
	st.param.b64 	[param1], %rd153;
	.param .b32 retval0;
	call.uni (retval0), 
	vprintf, 
	(
	param0, 
	param1
	);
	ld.param.b32 	%r2322, [retval0];
	} // callseq 128
	setp.ne.s32 	%p139, %r2946, -1;
	@%p139 bra 	$L__BB0_251;
	ld.const.f64 	%fd15, [d_consts+16];
	shr.u32 	%r2324, %r2657, 2;
	xor.b32  	%r2325, %r2324, %r2657;
	shl.b32 	%r2326, %r2660, 4;
	shl.b32 	%r2327, %r2325, 1;
	xor.b32  	%r2328, %r2327, %r2326;
	xor.b32  	%r2329, %r2328, %r2325;
	xor.b32  	%r2958, %r2329, %r2660;
	add.s32 	%r2949, %r2949, 362437;
	add.s32 	%r2330, %r2958, %r2949;
	cvt.rn.f32.u32 	%f6, %r2330;
	fma.rn.f32 	%f7, %f6, 0f2F800000, 0f2F000000;
	cvt.f64.f32 	%fd11, %f7;
	st.local.f64 	[%rd38], %fd11;
	mov.u64 	%rd156, $str$16;
	cvta.global.u64 	%rd157, %rd156;
	{ // callseq 129, 0
	.param .b64 param0;
	st.param.b64 	[param0], %rd157;
	.param .b64 param1;
	st.param.b64 	[param1], %rd153;
	.param .b32 retval0;
	call.uni (retval0), 
	vprintf, 
	(
	param0, 
	param1
	);
	ld.param.b32 	%r2331, [retval0];
	} // callseq 129
	ld.const.f64 	%fd12, [d_consts];
	setp.ltu.f64 	%p140, %fd12, %fd11;
	@%p140 bra 	$L__BB0_250;
	xor.b64  	%rd184, %rd34, %rd184;
	setp.eq.s64 	%p141, %rd35, 1;
	and.b64  	%rd159, %rd35, 1;
	setp.eq.b64 	%p142, %rd159, 1;
	not.pred 	%p143, %p142;
	or.pred  	%p144, %p141, %p143;
	@%p144 bra 	$L__BB0_249;
	mov.u64 	%rd160, $str$17;
	cvta.global.u64 	%rd161, %rd160;
	{ // callseq 130, 0
	.param .b64 param0;
	st.param.b64 	[param0], %rd161;
	.param .b64 param1;
	st.param.b64 	[param1], 0;
	.param .b32 retval0;
	call.uni (retval0), 
	vprintf, 
	(
	param0, 
	param1
	);
	ld.param.b32 	%r2333, [retval0];
	} // callseq 130
	neg.s32 	%r2956, %r2956;
$L__BB0_249:
	ld.const.f64 	%fd15, [d_consts+8];
	cvt.u64.u32 	%rd162, %r2942;
	ld.const.u64 	%rd163, [d_sols];
	cvta.to.global.u64 	%rd164, %rd163;
	add.s64 	%rd165, %rd164, %rd162;
	ld.global.s8 	%rs5, [%rd165];
	mul.wide.s16 	%r2335, %rs5, 2;
	add.s32 	%r2336, %r2335, -1;
	mul.lo.s32 	%r2956, %r2336, %r2956;
$L__BB0_250:
	cvt.rn.f64.s32 	%fd13, %r2956;
	mul.f64 	%fd14, %fd15, %fd13;
	cvt.rzi.s32.f64 	%r2956, %fd14;
	add.s32 	%r2955, %r2955, 1;
	mov.u32 	%r2959, %r2660;
	mov.u32 	%r2960, %r2659;
	mov.u32 	%r2961, %r2658;
	mov.u32 	%r2657, %r2656;
	mov.u32 	%r2660, %r2958;
	mov.u32 	%r2659, %r2959;
	mov.u32 	%r2658, %r2960;
	mov.u32 	%r2656, %r2961;
$L__BB0_251:
	st.local.u32 	[%rd38], %r2956;
	mov.u64 	%rd166, $str$18;
	cvta.global.u64 	%rd167, %rd166;
	{ // callseq 131, 0
	.param .b64 param0;
	st.param.b64 	[param0], %rd167;
	.param .b64 param1;
	st.param.b64 	[param1], %rd153;
	.param .b32 retval0;
	call.uni (retval0), 
	vprintf, 
	(
	param0, 
	param1
	);
	ld.param.b32 	%r2337, [retval0];
	} // callseq 131
	mov.u64 	%rd169, $str$19;
	cvta.global.u64 	%rd170, %rd169;
	{ // callseq 132, 0
	.param .b64 param0;
	st.param.b64 	[param0], %rd170;
	.param .b64 param1;
	st.param.b64 	[param1], 0;
	.param .b32 retval0;
	call.uni (retval0), 
	vprintf, 
	(
	param0, 
	param1
	);
	ld.param.b32 	%r2339, [retval0];
	} // callseq 132
	add.s32 	%r2942, %r2942, 1;
	setp.ne.s32 	%p145, %r2942, %r1098;
	@%p145 bra 	$L__BB0_242;
	shl.b32 	%r2342, %r2955, 1;
	cvt.s64.s32 	%rd186, %r2342;
	mov.u64 	%rd185, %rd184;
$L__BB0_253:
	setp.ne.s64 	%p146, %rd185, 0;
	@%p146 bra 	$L__BB0_255;
	ld.global.u64 	%rd171, [d_chunk_tally];
	shl.b64 	%rd172, %rd186, 2;
	add.s64 	%rd173, %rd171, %rd172;
	atom.add.u32 	%r2343, [%rd173], 1;
	ld.global.u64 	%rd174, [d_chunk_tally];
	add.s64 	%rd175, %rd174, %rd172;
	atom.add.u32 	%r2344, [%rd175+4], %r2956;
$L__BB0_255:
	ret;
$L__BB0_256:
	add.s32 	%r1102, %r1105, -1;
	setp.gt.u32 	%p128, %r1102, 1;
	@%p128 bra 	$L__BB0_258;
	ld.global.u8 	%rs3, [%rd178+-1];
	shr.u16 	%rs4, %rs3, 7;
	cvt.u32.u16 	%r1915, %rs4;
	st.local.u32 	[%rd1], %r1915;
	mov.u64 	%rd88, $str;
	cvta.global.u64 	%rd89, %rd88;
	{ // callseq 15, 0
	.param .b64 param0;
	st.param.b64 	[param0], %rd89;
	.param .b64 param1;
	st.param.b64 	[param1], %rd45;
	.param .b32 retval0;
	call.uni (retval0), 
	vprintf, 
	(
	param0, 
	param1
	);
	ld.param.b32 	%r1916, [retval0];
	} // callseq 15
	ld.global.u8 	%r1918, [%rd178+-1];
	shr.u32 	%r1919, %r1918, 6;
	and.b32  	%r1920, %r1919, 1;
	st.local.u32 	[%rd1], %r1920;
	{ // callseq 16, 0
	.param .b64 param0;
	st.param.b64 	[param0], %rd89;
	.param .b64 param1;
	st.param.b64 	[param1], %rd45;
	.param .b32 retval0;
	call.uni (retval0), 
	vprintf, 
	(
	param0, 
	param1
	);
	ld.param.b32 	%r1921, [retval0];
	} // callseq 16
	ld.global.u8 	%r1923, [%rd178+-1];
	shr.u32 	%r1924, %r1923, 5;
	and.b32  	%r1925, %r1924, 1;
	st.local.u32 	[%rd1], %r1925;
	{ // callseq 17, 0
	.param .b64 param0;
	st.param.b64 	[param0], %rd89;
	.param .b64 param1;
	st.param.b64 	[param1], %rd45;
	.param .b32 retval0;
	call.uni (retval0), 
	vprintf, 
	(
	param0, 
	param1
	);
	ld.param.b32 	%r1926, [retval0];
	} // callseq 17
	ld.global.u8 	%r1928, [%rd178+-1];
	shr.u32 	%r1929, %r1928, 4;
	and.b32  	%r1930, %r1929, 1;
	st.local.u32 	[%rd1], %r1930;
	{ // callseq 18, 0
	.param .b64 param0;
	st.param.b64 	[param0], %rd89;
	.param .b64 param1;
	st.param.b64 	[param1], %rd45;
	.param .b32 retval0;
	call.uni (retval0), 
	vprintf, 
	(
	param0, 
	param1
	);
	ld.param.b32 	%r1931, [retval0];
	} // callseq 18
	ld.global.u8 	%r1933, [%rd178+-1];
	shr.u32 	%r1934, %r1933, 3;
	and.b32  	%r1935, %r1934, 1;
	st.local.u32 	[%rd1], %r1935;
	{ // callseq 19, 0
	.param .b64 param0;
	st.param.b64 	[param0], %rd89;
	.param .b64 param1;
	st.param.b64 	[param1], %rd45;
	.param .b32 retval0;
	call.uni (retval0), 
	vprintf, 
	(
	param0, 
	param1
	);
	ld.param.b32 	%r1936, [retval0];
	} // callseq 19
	ld.global.u8 	%r1938, [%rd178+-1];
	shr.u32 	%r1939, %r1938, 2;
	and.b32  	%r1940, %r1939, 1;
	st.local.u32 	[%rd1], %r1940;
	{ // callseq 20, 0
	.param .b64 param0;
	st.param.b64 	[param0], %rd89;
	.param .b64 param1;
	st.param.b64 	[param1], %rd45;
	.param .b32 retval0;
	call.uni (retval0), 
	vprintf, 
	(
	param0, 
	param1
	);
	ld.param.b32 	%r1941, [retval0];
	} // callseq 20
	ld.global.u8 	%r1943, [%rd178+-1];
	shr.u32 	%r1944, %r1943, 1;
	and.b32  	%r1945, %r1944, 1;
	st.local.u32 	[%rd1], %r1945;
	{ // callseq 21, 0
	.param .b64 param0;
	st.param.b64 	[param0], %rd89;
	.param .b64 param1;
	st.param.b64 	[param1], %rd45;
	.param .b32 retval0;
	call.uni (retval0), 
	vprintf, 
	(
	param0, 
	param1
	);
	ld.param.b32 	%r1946, [retval0];
	} // callseq 21
	ld.global.u8 	%r1948, [%rd178+-1];
	and.b32  	%r1949, %r1948, 1;
	st.local.u32 	[%rd1], %r1949;
	{ // callseq 22, 0
	.param .b64 param0;
	st.param.b64 	[param0], %rd89;
	.param .b64 param1;
	st.param.b64 	[param1], %rd45;
	.param .b32 retval0;
	call.uni (retval0), 
	vprintf, 
	(
	param0, 
	param1
	);
	ld.param.b32 	%r1950, [retval0];
	} // callseq 22
$L__BB0_258:
	add.s64 	%rd178, %rd178, -2;
	add.s32 	%r2931, %r2931, -2;
	setp.eq.s32 	%p129, %r1102, 0;
	@%p129 bra 	$L__BB0_233;
$L__BB0_259:
	add.s32 	%r1105, %r2931, 7;
	setp.gt.u32 	%p127, %r1105, 1;
	@%p127 bra 	$L__BB0_256;
	ld.global.u8 	%rs1, [%rd178];
	shr.u16 	%rs2, %rs1, 7;
	cvt.u32.u16 	%r1878, %rs2;
	st.local.u32 	[%rd1], %r1878;
	mov.u64 	%rd85, $str;
	cvta.global.u64 	%rd86, %rd85;
	{ // callseq 7, 0
	.param .b64 param0;
	st.param.b64 	[param0], %rd86;
	.param .b64 param1;
	st.param.b64 	[param1], %rd45;
	.param .b32 retval0;
	call.uni (retval0), 
	vprintf, 
	(
	param0, 
	param1
	);
	ld.param.b32 	%r1879, [retval0];
	} // callseq 7
	ld.global.u8 	%r1881, [%rd178];
	shr.u32 	%r1882, %r1881, 6;
	and.b32  	%r1883, %r1882, 1;
	st.local.u32 	[%rd1], %r1883;
	{ // callseq 8, 0
	.param .b64 param0;
	st.param.b64 	[param0], %rd86;
	.param .b64 param1;
	st.param.b64 	[param1], %rd45;
	.param .b32 retval0;
	call.uni (retval0), 
	vprintf, 
	(
	param0, 
	param1
	);
	ld.param.b32 	%r1884, [retval0];
	} // callseq 8
	ld.global.u8 	%r1886, [%rd178];
	shr.u32 	%r1887, %r1886, 5;
	and.b32  	%r1888, %r1887, 1;
	st.local.u32 	[%rd1], %r1888;
	{ // callseq 9, 0
	.param .b64 param0;
	st.param.b64 	[param0], %rd86;
	.param .b64 param1;
	st.param.b64 	[param1], %rd45;
	.param .b32 retval0;
	call.uni (retval0), 
	vprintf, 
	(
	param0, 
	param1
	);
	ld.param.b32 	%r1889, [retval0];
	} // callseq 9
	ld.global.u8 	%r1891, [%rd178];
	shr.u32 	%r1892, %r1891, 4;
	and.b32  	%r1893, %r1892, 1;
	st.local.u32 	[%rd1], %r1893;
	{ // callseq 10, 0
	.param .b64 param0;
	st.param.b64 	[param0], %rd86;
	.param .b64 param1;
	st.param.b64 	[param1], %rd45;
	.param .b32 retval0;
	call.uni (retval0), 
	vprintf, 
	(
	param0, 
	param1
	);
	ld.param.b32 	%r1894, [retval0];
	} // callseq 10
	ld.global.u8 	%r1896, [%rd178];
	shr.u32 	%r1897, %r1896, 3;
	and.b32  	%r1898, %r1897, 1;
	st.local.u32 	[%rd1], %r1898;
	{ // callseq 11, 0
	.param .b64 param0;
	st.param.b64 	[param0], %rd86;
	.param .b64 param1;
	st.param.b64 	[param1], %rd45;
	.param .b32 retval0;
	call.uni (retval0), 
	vprintf, 
	(
	param0, 
	param1
	);
	ld.param.b32 	%r1899, [retval0];
	} // callseq 11
	ld.global.u8 	%r1901, [%rd178];
	shr.u32 	%r1902, %r1901, 2;
	and.b32  	%r1903, %r1902, 1;
	st.local.u32 	[%rd1], %r1903;
	{ // callseq 12, 0
	.param .b64 param0;
	st.param.b64 	[param0], %rd86;
	.param .b64 param1;
	st.param.b64 	[param1], %rd45;
	.param .b32 retval0;
	call.uni (retval0), 
	vprintf, 
	(
	param0, 
	param1
	);
	ld.param.b32 	%r1904, [retval0];
	} // callseq 12
	ld.global.u8 	%r1906, [%rd178];
	shr.u32 	%r1907, %r1906, 1;
	and.b32  	%r1908, %r1907, 1;
	st.local.u32 	[%rd1], %r1908;
	{ // callseq 13, 0
	.param .b64 param0;
	st.param.b64 	[param0], %rd86;
	.param .b64 param1;
	st.param.b64 	[param1], %rd45;
	.param .b32 retval0;
	call.uni (retval0), 
	vprintf, 
	(
	param0, 
	param1
	);
	ld.param.b32 	%r1909, [retval0];
	} // callseq 13
	ld.global.u8 	%r1911, [%rd178];
	and.b32  	%r1912, %r1911, 1;
	st.local.u32 	[%rd1], %r1912;
	{ // callseq 14, 0
	.param .b64 param0;
	st.param.b64 	[param0], %rd86;
	.param .b64 param1;
	st.param.b64 	[param1], %rd45;
	.param .b32 retval0;
	call.uni (retval0), 
	vprintf, 
	(
	param0, 
	param1
	);
	ld.param.b32 	%r1913, [retval0];
	} // callseq 14
	bra.uni 	$L__BB0_256;

}


// ===== COMPILED SASS (sm_100) =====

	.target	sm_100

	.elftype	@"ET_EXEC"


//--------------------- .note.nv.tkinfo           --------------------------
	.section	.note.nv.tkinfo,"",@"SHT_NOTE"
	.sectionflags	@"SHF_NOTE_NV_TKINFO"
	.tkinfo
        /*0018*/ 	.word	0x00000002
        /*0030*/ 	.string	""
        /*0030*/ 	.string	"ptxas"
        /*0030*/ 	.string	"Cuda compilation tools, release 13.0, V13.0.88"
        /*0030*/ 	.string	"Build cuda_13.0.r13.0/compiler.36424714_0"
        /*0030*/ 	.string	"-arch sm_100 -m 64 "



//--------------------- .note.nv.cuinfo           --------------------------
	.section	.note.nv.cuinfo,"",@"SHT_NOTE"
	.sectionflags	@"SHF_NOTE_NV_CUINFO"
        /*0018*/ 	.short	0x0002
        /*001a*/ 	.short	0x0064
        /*001c*/ 	.short	0x0082
	.zero		2


//--------------------- .nv.info                  --------------------------
	.section	.nv.info,"",@"SHT_CUDA_INFO"
	.align	4


	//----- nvinfo : EIATTR_REGCOUNT
	.align		4
        /*0000*/ 	.byte	0x04, 0x2f
        /*0002*/ 	.short	(.L_35 - .L_34)
	.align		4
.L_34:
        /*0004*/ 	.word	index@(_Z6samplei)
        /*0008*/ 	.word	0x00000030


	//----- nvinfo : EIATTR_FRAME_SIZE
	.align		4
.L_35:
        /*000c*/ 	.byte	0x04, 0x11
        /*000e*/ 	.short	(.L_37 - .L_36)
	.align		4
.L_36:
        /*0010*/ 	.word	index@(_Z6samplei)
        /*0014*/ 	.word	0x00000050


	//----- nvinfo : EIATTR_MIN_STACK_SIZE
	.align		4
.L_37:
        /*0018*/ 	.byte	0x04, 0x12
        /*001a*/ 	.short	(.L_39 - .L_38)
	.align		4
.L_38:
        /*001c*/ 	.word	index@(_Z6samplei)
        /*0020*/ 	.word	0x00000050
.L_39:


//--------------------- .nv.compat                --------------------------
	.section	.nv.compat,"",@"SHT_CUDA_COMPAT_INFO"
	.align	4
        /*0000*/ 	.byte	0x02, 0x09, 0x00, 0x00, 0x02, 0x02, 0x01, 0x00, 0x02, 0x05, 0x05, 0x00, 0x03, 0x07, 0x01, 0x01
        /*0010*/ 	.byte	0x02, 0x03, 0x00, 0x00, 0x02, 0x06, 0x01, 0x00, 0x04, 0x0b, 0x08, 0x00, 0x01, 0x00, 0x00, 0x00
        /*0020*/ 	.byte	0x00, 0x00, 0x00, 0x00


//--------------------- .nv.info._Z6samplei       --------------------------
	.section	.nv.info._Z6samplei,"",@"SHT_CUDA_INFO"
	.sectionflags	@""
	.align	4


	//----- nvinfo : EIATTR_CUDA_API_VERSION
	.align		4
        /*0000*/ 	.byte	0x04, 0x37
        /*0002*/ 	.short	(.L_41 - .L_40)
.L_40:
        /*0004*/ 	.word	0x00000082


	//----- nvinfo : EIATTR_KPARAM_INFO
	.align		4
.L_41:
        /*0008*/ 	.byte	0x04, 0x17
        /*000a*/ 	.short	(.L_43 - .L_42)
.L_42:
        /*000c*/ 	.word	0x00000000
        /*0010*/ 	.short	0x0000
        /*0012*/ 	.short	0x0000
        /*0014*/ 	.byte	0x00, 0xf0, 0x11, 0x00


	//----- nvinfo : EIATTR_SPARSE_MMA_MASK
	.align		4
.L_43:
        /*0018*/ 	.byte	0x03, 0x50
        /*001a*/ 	.short	0x0000


	//----- nvinfo : EIATTR_MAXREG_COUNT
	.align		4
        /*001c*/ 	.byte	0x03, 0x1b
        /*001e*/ 	.short	0x00ff


	//----- nvinfo : EIATTR_EXTERNS
	.align		4
        /*0020*/ 	.byte	0x04, 0x0f
        /*0022*/ 	.short	(.L_45 - .L_44)


	//   ....[0]....
	.align		4
.L_44:
        /*0024*/ 	.word	index@(vprintf)


	//----- nvinfo : EIATTR_MERCURY_ISA_VERSION
	.align		4
.L_45:
        /*0028*/ 	.byte	0x03, 0x5f
        /*002a*/ 	.short	0x0101


	//----- nvinfo : EIATTR_VRC_CTA_INIT_COUNT
	.align		4
        /*002c*/ 	.byte	0x02, 0x4a
	.zero		1
	.zero		1


	//----- nvinfo : EIATTR_SYSCALL_OFFSETS
	.align		4
        /*0030*/ 	.byte	0x04, 0x46
        /*0032*/ 	.short	(.L_47 - .L_46)


	//   ....[0]....
.L_46:
        /*0034*/ 	.word	0x00004d00


	//   ....[1]....
        /*0038*/ 	.word	0x00004d90


	//   ....[2]....
        /*003c*/ 	.word	0x00004e30


	//   ....[3]....
        /*0040*/ 	.word	0x00004ee0


	//   ....[4]....
        /*0044*/ 	.word	0x00004fa0


	//   ....[5]....
        /*0048*/ 	.word	0x00005060


	//   ....[6]....
        /*004c*/ 	.word	0x00005180


	//   ....[7]....
        /*0050*/ 	.word	0x000052d0


	//   ....[8]....
        /*0054*/ 	.word	0x00005390


	//   ....[9]....
        /*0058*/ 	.word	0x00005450


	//   ....[10]....
        /*005c*/ 	.word	0x00005510


	//   ....[11]....
        /*0060*/ 	.word	0x000055d0


	//   ....[12]....
        /*0064*/ 	.word	0x00005690


	//   ....[13]....
        /*0068*/ 	.word	0x00005750


	//   ....[14]....
        /*006c*/ 	.word	0x00005800


	//   ....[15]....
        /*0070*/ 	.word	0x00005910


	//   ....[16]....
        /*0074*/ 	.word	0x000059d0


	//   ....[17]....
        /*0078*/ 	.word	0x00005a90


	//   ....[18]....
        /*007c*/ 	.word	0x00005b50


	//   ....[19]....
        /*0080*/ 	.word	0x00005c10


	//   ....[20]....
        /*0084*/ 	.word	0x00005cd0


	//   ....[21]....
        /*0088*/ 	.word	0x00005d90


	//   ....[22]....
        /*008c*/ 	.word	0x00005e40


	//   ....[23]....
        /*0090*/ 	.word	0x00005f30


	//   ....[24]....
        /*0094*/ 	.word	0x00005fa0


	//   ....[25]....
        /*0098*/ 	.word	0x00006160


	//   ....[26]....
        /*009c*/ 	.word	0x00006210


	//   ....[27]....
        /*00a0*/ 	.word	0x000062c0


	//   ....[28]....
        /*00a4*/ 	.word	0x00006370


	//   ....[29]....
        /*00a8*/ 	.word	0x00006540


	//   ....[30]....
        /*00ac*/ 	.word	0x00006860


	//   ....[31]....
        /*00b0*/ 	.word	0x000068d0


	//   ....[32]....
        /*00b4*/ 	.word	0x000069a0


	//   ....[33]....
        /*00b8*/ 	.word	0x00006a50


	//   ....[34]....
        /*00bc*/ 	.word	0x00006b00


	//   ....[35]....
        /*00c0*/ 	.word	0x00006bb0


	//   ....[36]....
        /*00c4*/ 	.word	0x00006c60


	//   ....[37]....
        /*00c8*/ 	.word	0x00006d10


	//   ....[38]....
        /*00cc*/ 	.word	0x00006dc0


	//   ....[39]....
        /*00d0*/ 	.word	0x00006e70


	//   ....[40]....
        /*00d4*/ 	.word	0x00006f10


	//   ....[41]....
        /*00d8*/ 	.word	0x00006fc0


	//   ....[42]....
        /*00dc*/ 	.word	0x00007070


	//   ....[43]....
        /*00e0*/ 	.word	0x00007120


	//   ....[44]....
        /*00e4*/ 	.word	0x000071e0


	//   ....[45]....
        /*00e8*/ 	.word	0x00007290


	//   ....[46]....
        /*00ec*/ 	.word	0x00007340


	//   ....[47]....
        /*00f0*/ 	.word	0x000073f0


	//   ....[48]....
        /*00f4*/ 	.word	0x00007490


	//   ....[49]....
        /*00f8*/ 	.word	0x00007500


	//   ....[50]....
        /*00fc*/ 	.word	0x00007570


	//   ....[51]....
        /*0100*/ 	.word	0x000075e0


	//   ....[52]....
        /*0104*/ 	.word	0x00007690


	//   ....[53]....
        /*0108*/ 	.word	0x00007740


	//   ....[54]....
        /*010c*/ 	.word	0x000077f0


	//   ....[55]....
        /*0110*/ 	.word	0x000078a0


	//   ....[56]....
        /*0114*/ 	.word	0x00007930


	//   ....[57]....
        /*0118*/ 	.word	0x000079c0


	//   ....[58]....
        /*011c*/ 	.word	0x00007a50


	//   ....[59]....
        /*0120*/ 	.word	0x00007ae0


	//   ....[60]....
        /*0124*/ 	.word	0x00007b70


	//   ....[61]....
        /*0128*/ 	.word	0x00007c00


	//   ....[62]....
        /*012c*/ 	.word	0x00007c90


	//   ....[63]....
        /*0130*/ 	.word	0x00007d20


	//   ....[64]....
        /*0134*/ 	.word	0x00007db0


	//   ....[65]....
        /*0138*/ 	.word	0x00007e40


	//   ....[66]....
        /*013c*/ 	.word	0x00007ed0


	//   ....[67]....
        /*0140*/ 	.word	0x00007f60


	//   ....[68]....
        /*0144*/ 	.word	0x00007fd0


	//   ....[69]....
        /*0148*/ 	.word	0x00008040


	//   ....[70]....
        /*014c*/ 	.word	0x000080b0


	//   ....[71]....
        /*0150*/ 	.word	0x00008200


	//   ....[72]....
        /*0154*/ 	.word	0x000082b0


	//   ....[73]....
        /*0158*/ 	.word	0x00008360


	//   ....[74]....
        /*015c*/ 	.word	0x00008410


	//   ....[75]....
        /*0160*/ 	.word	0x000084c0


	//   ....[76]....
        /*0164*/ 	.word	0x00008570


	//   ....[77]....
        /*0168*/ 	.word	0x00008620


	//   ....[78]....
        /*016c*/ 	.word	0x000086d0


	//   ....[79]....
        /*0170*/ 	.word	0x00008770


	//   ....[80]....
        /*0174*/ 	.word	0x00008820


	//   ....[81]....
        /*0178*/ 	.word	0x000088d0


	//   ....[82]....
        /*017c*/ 	.word	0x00008980


	//   ....[83]....
        /*0180*/ 	.word	0x00008a30


	//   ....[84]....
        /*0184*/ 	.word	0x00008ae0


	//   ....[85]....
        /*0188*/ 	.word	0x00008b90


	//   ....[86]....
        /*018c*/ 	.word	0x00008c40


	//   ....[87]....
        /*0190*/ 	.word	0x00008ce0


	//   ....[88]....
        /*0194*/ 	.word	0x00008d50


	//   ....[89]....
        /*0198*/ 	.word	0x00008dc0


	//   ....[90]....
        /*019c*/ 	.word	0x00008e40


	//   ....[91]....
        /*01a0*/ 	.word	0x00008ef0


	//   ....[92]....
        /*01a4*/ 	.word	0x00008fa0


	//   ....[93]....
        /*01a8*/ 	.word	0x00009050


	//   ....[94]....
        /*01ac*/ 	.word	0x00009100


	//   ....[95]....
        /*01b0*/ 	.word	0x000091b0


	//   ....[96]....
        /*01b4*/ 	.word	0x00009260


	//   ....[97]....
        /*01b8*/ 	.word	0x00009310


	//   ....[98]....
        /*01bc*/ 	.word	0x000093c0


	//   ....[99]....
        /*01c0*/ 	.word	0x00009470


	//   ....[100]....
        /*01c4*/ 	.word	0x00009520


	//   ....[101]....
        /*01c8*/ 	.word	0x000095d0


	//   ....[102]....
        /*01cc*/ 	.word	0x00009680


	//   ....[103]....
        /*01d0*/ 	.word	0x00009730


	//   ....[104]....
        /*01d4*/ 	.word	0x000097e0


	//   ....[105]....
        /*01d8*/ 	.word	0x00009890


	//   ....[106]....
        /*01dc*/ 	.word	0x00009930


	//   ....[107]....
        /*01e0*/ 	.word	0x000099a0


	//   ....[108]....
        /*01e4*/ 	.word	0x00009a10


	//   ....[109]....
        /*01e8*/ 	.word	0x00009a80


	//   ....[110]....
        /*01ec*/ 	.word	0x00009b30


	//   ....[111]....
        /*01f0*/ 	.word	0x00009be0


	//   ....[112]....
        /*01f4*/ 	.word	0x00009c90


	//   ....[113]....
        /*01f8*/ 	.word	0x00009d40


	//   ....[114]....
        /*01fc*/ 	.word	0x00009df0


	//   ....[115]....
        /*0200*/ 	.word	0x00009ea0


	//   ....[116]....
        /*0204*/ 	.word	0x00009f50


	//   ....[117]....
        /*0208*/ 	.word	0x00009ff0


	//   ....[118]....
        /*020c*/ 	.word	0x0000a0a0


	//   ....[119]....
        /*0210*/ 	.word	0x0000a150


	//   ....[120]....
        /*0214*/ 	.word	0x0000a200


	//   ....[121]....
        /*0218*/ 	.word	0x0000a2b0


	//   ....[122]....
        /*021c*/ 	.word	0x0000a360


	//   ....[123]....
        /*0220*/ 	.word	0x0000a410


	//   ....[124]....
        /*0224*/ 	.word	0x0000a4c0


	//   ....[125]....
        /*0228*/ 	.word	0x0000a560


	//   ....[126]....
        /*022c*/ 	.word	0x0000a5d0


	//   ....[127]....
        /*0230*/ 	.word	0x0000a640


	//   ....[128]....
        /*0234*/ 	.word	0x0000a830


	//   ....[129]....
        /*0238*/ 	.word	0x0000a9e0


	//   ....[130]....
        /*023c*/ 	.word	0x0000ab20


	//   ....[131]....
        /*0240*/ 	.word	0x0000ad50


	//   ....[132]....
        /*0244*/ 	.word	0x0000adc0


	//----- nvinfo : EIATTR_EXIT_INSTR_OFFSETS
	.align		4
.L_47:
        /*0248*/ 	.byte	0x04, 0x1c
        /*024a*/ 	.short	(.L_49 - .L_48)


	//   ....[0]....
.L_48:
        /*024c*/ 	.word	0x0000ae80


	//   ....[1]....
        /*0250*/ 	.word	0x0000af50


	//----- nvinfo : EIATTR_CRS_STACK_SIZE
	.align		4
.L_49:
        /*0254*/ 	.byte	0x04, 0x1e
        /*0256*/ 	.short	(.L_51 - .L_50)
.L_50:
        /*0258*/ 	.word	0x00000000


	//----- nvinfo : EIATTR_CBANK_PARAM_SIZE
	.align		4
.L_51:
        /*025c*/ 	.byte	0x03, 0x19
        /*025e*/ 	.short	0x0004


	//----- nvinfo : EIATTR_PARAM_CBANK
	.align		4
        /*0260*/ 	.byte	0x04, 0x0a
        /*0262*/ 	.short	(.L_53 - .L_52)
	.align		4
.L_52:
        /*0264*/ 	.word	index@(.nv.constant0._Z6samplei)
        /*0268*/ 	.short	0x0380
        /*026a*/ 	.short	0x0004


	//----- nvinfo : EIATTR_SW_WAR
	.align		4
.L_53:
        /*026c*/ 	.byte	0x04, 0x36
        /*026e*/ 	.short	(.L_55 - .L_54)
.L_54:
        /*0270*/ 	.word	0x00000008
.L_55:


//--------------------- .nv.callgraph             --------------------------
	.section	.nv.callgraph,"",@"SHT_CUDA_CALLGRAPH"
	.align	4
	.sectionentsize	8
	.align		4
        /*0000*/ 	.word	0x00000000
	.align		4
        /*0004*/ 	.word	0xffffffff
	.align		4
        /*0008*/ 	.word	index@(_Z6samplei)
	.align		4
        /*000c*/ 	.word	index@(vprintf)
	.align		4
        /*0010*/ 	.word	0x00000000
	.align		4
        /*0014*/ 	.word	0xfffffffe
	.align		4
        /*0018*/ 	.word	0x00000000
	.align		4
        /*001c*/ 	.word	0xfffffffd
	.align		4
        /*0020*/ 	.word	0x00000000
	.align		4
        /*0024*/ 	.word	0xfffffffc


//--------------------- .nv.constant4             --------------------------
	.section	.nv.constant4,"a",@progbits
	.align	8
	.align		8
.nv.constant4:
        /*0000*/ 	.dword	vprintf
	.align		8
        /*0008*/ 	.dword	precalc_xorwow_matrix
	.align		8
        /*0010*/ 	.dword	precalc_xorwow_offset_matrix
	.align		8
        /*0018*/ 	.dword	mrg32k3aM1
	.align		8
        /*0020*/ 	.dword	mrg32k3aM2
	.align		8
        /*0028*/ 	.dword	mrg32k3aM1SubSeq
	.align		8
        /*0030*/ 	.dword	mrg32k3aM2SubSeq
	.align		8
        /*0038*/ 	.dword	mrg32k3aM1Seq
	.align		8
        /*0040*/ 	.dword	mrg32k3aM2Seq
	.align		8
        /*0048*/ 	.dword	d_chunk_tally
	.align		8
        /*0050*/ 	.dword	$str
	.align		8
        /*0058*/ 	.dword	$str$1
	.align		8
        /*0060*/ 	.dword	$str$2
	.align		8
        /*0068*/ 	.dword	$str$3
	.align		8
        /*0070*/ 	.dword	$str$4
	.align		8
        /*0078*/ 	.dword	$str$5
	.align		8
        /*0080*/ 	.dword	$str$6
	.align		8
        /*0088*/ 	.dword	$str$7
	.align		8
        /*0090*/ 	.dword	$str$8
	.align		8
        /*0098*/ 	.dword	$str$9
	.align		8
        /*00a0*/ 	.dword	$str$10
	.align		8
        /*00a8*/ 	.dword	$str$11
	.align		8
        /*00b0*/ 	.dword	$str$12
	.align		8
        /*00b8*/ 	.dword	$str$13
	.align		8
        /*00c0*/ 	.dword	$str$14
	.align		8
        /*00c8*/ 	.dword	$str$15
	.align		8
        /*00d0*/ 	.dword	$str$16
	.align		8
        /*00d8*/ 	.dword	$str$17
	.align		8
        /*00e0*/ 	.dword	$str$18
	.align		8
        /*00e8*/ 	.dword	$str$19


//--------------------- .nv.constant3             --------------------------
	.section	.nv.constant3,"a",@progbits
	.align	8
.nv.constant3:
	.type		__cr_lgamma_table,@object
	.size		__cr_lgamma_table,(d_eqn_masks - __cr_lgamma_table)
__cr_lgamma_table:
        /*0000*/ 	.byte	0x00, 0x00, 0x00, 0x00, 0x00, 0x00, 0x00, 0x00, 0x00, 0x00, 0x00, 0x00, 0x00, 0x00, 0x00, 0x00
        /*0010*/ 	.byte	0xef, 0x39, 0xfa, 0xfe, 0x42, 0x2e, 0xe6, 0x3f, 0x02, 0x20, 0x2a, 0xfa, 0x0b, 0xab, 0xfc, 0x3f
        /*0020*/ 	.byte	0xf9, 0x2c, 0x92, 0x7c, 0xa7, 0x6c, 0x09, 0x40, 0xc9, 0x79, 0x44, 0x3c, 0x64, 0x26, 0x13, 0x40
        /*0030*/ 	.byte	0xca, 0x01, 0xcf, 0x3a, 0x27, 0x51, 0x1a, 0x40, 0x30, 0xcc, 0x2d, 0xf3, 0xe1, 0x0c, 0x21, 0x40
        /*0040*/ 	.byte	0x0d, 0xb7, 0xfc, 0x82, 0x8e, 0x35, 0x25, 0x40
	.type		d_eqn_masks,@object
	.size		d_eqn_masks,(d_sols - d_eqn_masks)
d_eqn_masks:
	.zero		8
	.type		d_sols,@object
	.size		d_sols,(d_num_eqns - d_sols)
d_sols:
	.zero		8
	.type		d_num_eqns,@object
	.size		d_num_eqns,(.L_11 - d_num_eqns)
d_num_eqns:
	.zero		4
.L_11:
	.zero		4
	.type		d_consts,@object
	.size		d_consts,(.L_12 - d_consts)
d_consts:
	.zero		24
.L_12:


//--------------------- .text._Z6samplei          --------------------------
	.section	.text._Z6samplei,"ax",@progbits
	.align	128
        .global         _Z6samplei
        .type           _Z6samplei,@function
        .size           _Z6samplei,(.L_x_177 - _Z6samplei)
        .other          _Z6samplei,@"STO_CUDA_ENTRY STV_DEFAULT"
_Z6samplei:
.text._Z6samplei:
[----:B------:R-:W0:Y:S08]  /*0000*/  LDC R1, c[0x0][0x37c] ;  /* 0x0000df00ff017b82 */ /* 0x000e300000000800 */
[----:B------:R-:W1:Y:S01]  /*0010*/  LDC R2, c[0x0][0x380] ;  /* 0x0000e000ff027b82 */ /* 0x000e620000000800 */
[----:B------:R-:W2:Y:S01]  /*0020*/  S2R R28, SR_CTAID.X ;  /* 0x00000000001c7919 */ /* 0x000ea20000002500 */
[----:B------:R-:W-:Y:S01]  /*0030*/  IMAD.MOV.U32 R3, RZ, RZ, -0x266e14b1 ;  /* 0xd991eb4fff037424 */ /* 0x000fe200078e00ff */
[----:B------:R-:W3:Y:S01]  /*0040*/  LDCU UR4, c[0x0][0x2f8] ;  /* 0x00005f00ff0477ac */ /* 0x000ee20008000800 */
[----:B0-----:R-:W-:Y:S01]  /*0050*/  VIADD R1, R1, 0xffffffb0 ;  /* 0xffffffb001017836 */ /* 0x001fe20000000000 */
[----:B------:R-:W0:Y:S01]  /*0060*/  S2R R33, SR_TID.X ;  /* 0x0000000000217919 */ /* 0x000e220000002100 */
[----:B------:R-:W4:Y:S02]  /*0070*/  LDCU UR5, c[0x0][0x2fc] ;  /* 0x00005f80ff0577ac */ /* 0x000f240008000800 */
[C---:B------:R-:W-:Y:S01]  /*0080*/  VIADD R4, R1.reuse, 0x10 ;  /* 0x0000001001047836 */ /* 0x040fe20000000000 */
[----:B------:R-:W0:Y:S01]  /*0090*/  LDCU.64 UR36, c[0x0][0x358] ;  /* 0x00006b00ff2477ac */ /* 0x000e220008000a00 */
[----:B---3--:R-:W-:-:S02]  /*00a0*/  IADD3 R26, P1, PT, R1, UR4, RZ ;  /* 0x00000004011a7c10 */ /* 0x008fc4000ff3e0ff */
[C---:B-1----:R-:W-:Y:S02]  /*00b0*/  LOP3.LUT R0, R2.reuse, 0xaad26b49, RZ, 0x3c, !PT ;  /* 0xaad26b4902007812 */ /* 0x042fe400078e3cff */
[----:B------:R-:W-:Y:S01]  /*00c0*/  ISETP.GT.AND P0, PT, R2, -0x1, PT ;  /* 0xffffffff0200780c */ /* 0x000fe20003f04270 */
[----:B----4-:R-:W-:Y:S01]  /*00d0*/  IMAD.X R24, RZ, RZ, UR5, P1 ;  /* 0x00000005ff187e24 */ /* 0x010fe200088e06ff */
[----:B------:R-:W-:Y:S01]  /*00e0*/  IADD3 R25, P2, PT, R26, 0x8, RZ ;  /* 0x000000081a197810 */ /* 0x000fe20007f5e0ff */
[----:B------:R-:W-:Y:S01]  /*00f0*/  IMAD R0, R0, 0x4182bed5, RZ ;  /* 0x4182bed500007824 */ /* 0x000fe200078e02ff */
[----:B------:R-:W-:Y:S02]  /*0100*/  SEL R3, R3, 0x8bf16996, P0 ;  /* 0x8bf1699603037807 */ /* 0x000fe40000000000 */
[----:B------:R-:W-:Y:S01]  /*0110*/  IADD3 R32, P3, PT, R26, 0x40, RZ ;  /* 0x000000401a207810 */ /* 0x000fe20007f7e0ff */
[C---:B------:R-:W-:Y:S01]  /*0120*/  VIADD R17, R0.reuse, 0x75bcd15 ;  /* 0x075bcd1500117836 */ /* 0x040fe20000000000 */
[C---:B------:R-:W-:Y:S01]  /*0130*/  LOP3.LUT R18, R0.reuse, 0x159a55e5, RZ, 0x3c, !PT ;  /* 0x159a55e500127812 */ /* 0x040fe200078e3cff */
[C---:B------:R-:W-:Y:S01]  /*0140*/  VIADD R19, R3.reuse, 0x1f123bb5 ;  /* 0x1f123bb503137836 */ /* 0x040fe20000000000 */
[C---:B------:R-:W-:Y:S01]  /*0150*/  LOP3.LUT R22, R3.reuse, 0x5491333, RZ, 0x3c, !PT ;  /* 0x0549133303167812 */ /* 0x040fe200078e3cff */
[----:B------:R-:W-:Y:S01]  /*0160*/  VIADD R23, R0, 0x583f19 ;  /* 0x00583f1900177836 */ /* 0x000fe20000000000 */
[----:B------:R-:W-:Y:S01]  /*0170*/  IADD3 R16, PT, PT, R3, 0x64f0c9, R0 ;  /* 0x0064f0c903107810 */ /* 0x000fe20007ffe000 */
[----:B------:R-:W-:Y:S01]  /*0180*/  IMAD.MOV.U32 R3, RZ, RZ, RZ ;  /* 0x000000ffff037224 */ /* 0x000fe200078e00ff */
[----:B--2---:R-:W-:Y:S01]  /*0190*/  ISETP.NE.AND P0, PT, R28, RZ, PT ;  /* 0x000000ff1c00720c */ /* 0x004fe20003f05270 */
[----:B0-----:R-:W-:Y:S01]  /*01a0*/  IMAD.MOV.U32 R0, RZ, RZ, R33 ;  /* 0x000000ffff007224 */ /* 0x001fe200078e0021 */
[----:B------:R0:W-:Y:S01]  /*01b0*/  STL.64 [R1+0x20], R22 ;  /* 0x0000201601007387 */ /* 0x0001e20000100a00 */
[----:B------:R-:W-:-:S02]  /*01c0*/  IMAD.X R2, RZ, RZ, R24, P2 ;  /* 0x000000ffff027224 */ /* 0x000fc400010e0618 */
[----:B------:R-:W-:Y:S01]  /*01d0*/  IMAD.X R27, RZ, RZ, R24, P3 ;  /* 0x000000ffff1b7224 */ /* 0x000fe200018e0618 */
[----:B------:R0:W-:Y:S07]  /*01e0*/  STL.128 [R1+0x10], R16 ;  /* 0x0000101001007387 */ /* 0x0001ee0000100c00 */
[----:B------:R-:W-:Y:S05]  /*01f0*/  @!P0 BRA `(.L_x_0) ;  /* 0x0000002400348947 */ /* 0x000fea0003800000 */
[----:B------:R-:W-:Y:S01]  /*0200*/  IMAD.MOV.U32 R5, RZ, RZ, R28 ;  /* 0x000000ffff057224 */ /* 0x000fe200078e001c */
[----:B------:R-:W-:-:S07]  /*0210*/  CS2R R10, SRZ ;  /* 0x00000000000a7805 */ /* 0x000fce000001ff00 */
.L_x_8:
[----:B------:R-:W-:-:S04]  /*0220*/  LOP3.LUT R29, R5, 0x3, RZ, 0xc0, !PT ;  /* 0x00000003051d7812 */ /* 0x000fc800078ec0ff */
[----:B------:R-:W-:-:S04]  /*0230*/  ISETP.NE.U32.AND P0, PT, R29, RZ, PT ;  /* 0x000000ff1d00720c */ /* 0x000fc80003f05070 */
[----:B------:R-:W-:-:S13]  /*0240*/  ISETP.NE.AND.EX P0, PT, RZ, RZ, PT, P0 ;  /* 0x000000ffff00720c */ /* 0x000fda0003f05300 */
[----:B-123--:R-:W-:Y:S05]  /*0250*/  @!P0 BRA `(.L_x_1) ;  /* 0x0000002400048947 */ /* 0x00efea0003800000 */
[----:B------:R-:W1:Y:S01]  /*0260*/  LDC.64 R6, c[0x4][0x8] ;  /* 0x01000200ff067b82 */ /* 0x000e620000000a00 */
[----:B------:R-:W-:Y:S01]  /*0270*/  IMAD.MOV.U32 R13, RZ, RZ, RZ ;  /* 0x000000ffff0d7224 */ /* 0x000fe200078e00ff */
[----:B0-----:R-:W-:Y:S02]  /*0280*/  CS2R R22, SRZ ;  /* 0x0000000000167805 */ /* 0x001fe4000001ff00 */
[----:B------:R-:W-:Y:S01]  /*0290*/  CS2R R18, SRZ ;  /* 0x0000000000127805 */ /* 0x000fe2000001ff00 */
[----:B------:R-:W-:Y:S02]  /*02a0*/  IMAD.MOV.U32 R17, RZ, RZ, RZ ;  /* 0x000000ffff117224 */ /* 0x000fe400078e00ff */
[----:B-1----:R-:W-:-:S07]  /*02b0*/  IMAD.WIDE.U32 R6, R11, 0xc80, R6 ;  /* 0x00000c800b067825 */ /* 0x002fce00078e0006 */
.L_x_3:
[----:B------:R-:W-:-:S06]  /*02c0*/  IMAD R12, R13, 0x4, R4 ;  /* 0x000000040d0c7824 */ /* 0x000fcc00078e0204 */
[----:B------:R-:W5:Y:S01]  /*02d0*/  LDL R12, [R12+0x4] ;  /* 0x000004000c0c7983 */ /* 0x000f620000100800 */
[----:B------:R-:W-:Y:S02]  /*02e0*/  IMAD.SHL.U32 R14, R13, 0x20, RZ ;  /* 0x000000200d0e7824 */ /* 0x000fe400078e00ff */
[----:B------:R-:W-:-:S07]  /*02f0*/  IMAD.MOV.U32 R15, RZ, RZ, RZ ;  /* 0x000000ffff0f7224 */ /* 0x000fce00078e00ff */
.L_x_2:
[----:B-----5:R-:W-:Y:S01]  /*0300*/  SHF.R.U32.HI R34, RZ, R15, R12 ;  /* 0x0000000fff227219 */ /* 0x020fe2000001160c */
[----:B------:R-:W-:-:S03]  /*0310*/  IMAD.IADD R8, R14, 0x1, R15 ;  /* 0x000000010e087824 */ /* 0x000fc600078e020f */
[----:B------:R-:W-:-:S04]  /*0320*/  LOP3.LUT R9, R34, 0x1, RZ, 0xc0, !PT ;  /* 0x0000000122097812 */ /* 0x000fc800078ec0ff */
[----:B------:R-:W-:Y:S01]  /*0330*/  ISETP.NE.U32.AND P0, PT, R9, 0x1, PT ;  /* 0x000000010900780c */ /* 0x000fe20003f05070 */
[----:B------:R-:W-:-:S03]  /*0340*/  IMAD R9, R8, 0x5, RZ ;  /* 0x0000000508097824 */ /* 0x000fc600078e02ff */
[----:B------:R-:W-:Y:S01]  /*0350*/  R2P PR, R34, 0x7e ;  /* 0x0000007e22007804 */ /* 0x000fe20000000000 */
[----:B------:R-:W-:-:S08]  /*0360*/  IMAD.WIDE.U32 R8, R9, 0x4, R6 ;  /* 0x0000000409087825 */ /* 0x000fd000078e0006 */
[----:B------:R-:W2:Y:S04]  /*0370*/  @!P0 LDG.E R20, desc[UR36][R8.64+0x10] ;  /* 0x0000102408148981 */ /* 0x000ea8000c1e1900 */
[----:B------:R-:W3:Y:S04]  /*0380*/  @P1 LDG.E R30, desc[UR36][R8.64+0x24] ;  /* 0x00002424081e1981 */ /* 0x000ee8000c1e1900 */
[----:B------:R-:W4:Y:S04]  /*0390*/  @P2 LDG.E R36, desc[UR36][R8.64+0x38] ;  /* 0x0000382408242981 */ /* 0x000f28000c1e1900 */
[----:B------:R-:W4:Y:S04]  /*03a0*/  @P3 LDG.E R38, desc[UR36][R8.64+0x4c] ;  /* 0x00004c2408263981 */ /* 0x000f28000c1e1900 */
[----:B------:R-:W4:Y:S04]  /*03b0*/  @!P0 LDG.E R21, desc[UR36][R8.64+0x4] ;  /* 0x0000042408158981 */ /* 0x000f28000c1e1900 */
[----:B------:R-:W4:Y:S01]  /*03c0*/  @P1 LDG.E R31, desc[UR36][R8.64+0x18] ;  /* 0x00001824081f1981 */ /* 0x000f22000c1e1900 */
[----:B--2---:R-:W-:-:S03]  /*03d0*/  @!P0 LOP3.LUT R23, R23, R20, RZ, 0x3c, !PT ;  /* 0x0000001417178212 */ /* 0x004fc600078e3cff */
[----:B------:R-:W2:Y:S01]  /*03e0*/  @!P0 LDG.E R20, desc[UR36][R8.64+0x8] ;  /* 0x0000082408148981 */ /* 0x000ea2000c1e1900 */
[----:B---3--:R-:W-:-:S03]  /*03f0*/  @P1 LOP3.LUT R23, R23, R30, RZ, 0x3c, !PT ;  /* 0x0000001e17171212 */ /* 0x008fc600078e3cff */
[----:B------:R-:W3:Y:S01]  /*0400*/  @P4 LDG.E R30, desc[UR36][R8.64+0x60] ;  /* 0x00006024081e4981 */ /* 0x000ee2000c1e1900 */
[----:B----4-:R-:W-:-:S03]  /*0410*/  @P2 LOP3.LUT R23, R23, R36, RZ, 0x3c, !PT ;  /* 0x0000002417172212 */ /* 0x010fc600078e3cff */
[----:B------:R-:W4:Y:S01]  /*0420*/  @P5 LDG.E R36, desc[UR36][R8.64+0x74] ;  /* 0x0000742408245981 */ /* 0x000f22000c1e1900 */
[----:B------:R-:W-:Y:S02]  /*0430*/  @P3 LOP3.LUT R23, R23, R38, RZ, 0x3c, !PT ;  /* 0x0000002617173212 */ /* 0x000fe400078e3cff */
[----:B------:R-:W-:Y:S02]  /*0440*/  @!P0 LOP3.LUT R18, R18, R21, RZ, 0x3c, !PT ;  /* 0x0000001512128212 */ /* 0x000fe400078e3cff */
[----:B------:R-:W4:Y:S01]  /*0450*/  @!P0 LDG.E R21, desc[UR36][R8.64+0xc] ;  /* 0x00000c2408158981 */ /* 0x000f22000c1e1900 */
[----:B--2---:R-:W-:-:S03]  /*0460*/  @!P0 LOP3.LUT R19, R19, R20, RZ, 0x3c, !PT ;  /* 0x0000001413138212 */ /* 0x004fc600078e3cff */
[----:B------:R-:W2:Y:S01]  /*0470*/  @!P0 LDG.E R20, desc[UR36][R8.64] ;  /* 0x0000002408148981 */ /* 0x000ea2000c1e1900 */
[----:B---3--:R-:W-:-:S03]  /*0480*/  @P4 LOP3.LUT R23, R23, R30, RZ, 0x3c, !PT ;  /* 0x0000001e17174212 */ /* 0x008fc600078e3cff */
[----:B------:R-:W3:Y:S01]  /*0490*/  @P6 LDG.E R30, desc[UR36][R8.64+0x88] ;  /* 0x00008824081e6981 */ /* 0x000ee2000c1e1900 */
[----:B----4-:R-:W-:Y:S02]  /*04a0*/  @P5 LOP3.LUT R23, R23, R36, RZ, 0x3c, !PT ;  /* 0x0000002417175212 */ /* 0x010fe400078e3cff */
[----:B------:R-:W-:Y:S02]  /*04b0*/  @!P0 LOP3.LUT R22, R22, R21, RZ, 0x3c, !PT ;  /* 0x0000001516168212 */ /* 0x000fe400078e3cff */
[----:B------:R-:W4:Y:S01]  /*04c0*/  @P1 LDG.E R21, desc[UR36][R8.64+0x20] ;  /* 0x0000202408151981 */ /* 0x000f22000c1e1900 */
[----:B--2---:R-:W-:-:S03]  /*04d0*/  @!P0 LOP3.LUT R17, R17, R20, RZ, 0x3c, !PT ;  /* 0x0000001411118212 */ /* 0x004fc600078e3cff */
[----:B------:R-:W2:Y:S01]  /*04e0*/  @P1 LDG.E R20, desc[UR36][R8.64+0x14] ;  /* 0x0000142408141981 */ /* 0x000ea2000c1e1900 */
[----:B---3--:R-:W-:-:S03]  /*04f0*/  @P6 LOP3.LUT R23, R23, R30, RZ, 0x3c, !PT ;  /* 0x0000001e17176212 */ /* 0x008fc600078e3cff */
[----:B------:R-:W3:Y:S01]  /*0500*/  @P1 LDG.E R30, desc[UR36][R8.64+0x1c] ;  /* 0x00001c24081e1981 */ /* 0x000ee2000c1e1900 */
[----:B------:R-:W-:-:S03]  /*0510*/  @P1 LOP3.LUT R18, R18, R31, RZ, 0x3c, !PT ;  /* 0x0000001f12121212 */ /* 0x000fc600078e3cff */
[----:B------:R-:W3:Y:S01]  /*0520*/  @P2 LDG.E R31, desc[UR36][R8.64+0x2c] ;  /* 0x00002c24081f2981 */ /* 0x000ee2000c1e1900 */
[----:B----4-:R-:W-:-:S03]  /*0530*/  @P1 LOP3.LUT R22, R22, R21, RZ, 0x3c, !PT ;  /* 0x0000001516161212 */ /* 0x010fc600078e3cff */
[----:B------:R-:W4:Y:S01]  /*0540*/  @P2 LDG.E R21, desc[UR36][R8.64+0x34] ;  /* 0x0000342408152981 */ /* 0x000f22000c1e1900 */
[----:B--2---:R-:W-:-:S03]  /*0550*/  @P1 LOP3.LUT R17, R17, R20, RZ, 0x3c, !PT ;  /* 0x0000001411111212 */ /* 0x004fc600078e3cff */
        /* <DEDUP_REMOVED lines=35> */
[----:B------:R-:W-:Y:S02]  /*0790*/  LOP3.LUT P0, RZ, R34, 0x80, RZ, 0xc0, !PT ;  /* 0x0000008022ff7812 */ /* 0x000fe4000780c0ff */
[----:B------:R-:W-:Y:S02]  /*07a0*/  @P6 LOP3.LUT R18, R18, R31, RZ, 0x3c, !PT ;  /* 0x0000001f12126212 */ /* 0x000fe400078e3cff */
[----:B----4-:R-:W-:-:S09]  /*07b0*/  @P6 LOP3.LUT R22, R22, R21, RZ, 0x3c, !PT ;  /* 0x0000001516166212 */ /* 0x010fd200078e3cff */
[----:B------:R-:W4:Y:S04]  /*07c0*/  @P0 LDG.E R31, desc[UR36][R8.64+0x90] ;  /* 0x00009024081f0981 */ /* 0x000f28000c1e1900 */
[----:B------:R-:W4:Y:S04]  /*07d0*/  @P0 LDG.E R21, desc[UR36][R8.64+0x98] ;  /* 0x0000982408150981 */ /* 0x000f28000c1e1900 */
[----:B------:R-:W4:Y:S01]  /*07e0*/  @P0 LDG.E R36, desc[UR36][R8.64+0x9c] ;  /* 0x00009c2408240981 */ /* 0x000f22000c1e1900 */
[----:B--2---:R-:W-:-:S03]  /*07f0*/  @P6 LOP3.LUT R17, R17, R20, RZ, 0x3c, !PT ;  /* 0x0000001411116212 */ /* 0x004fc600078e3cff */
[----:B------:R-:W2:Y:S01]  /*0800*/  @P0 LDG.E R20, desc[UR36][R8.64+0x8c] ;  /* 0x00008c2408140981 */ /* 0x000ea2000c1e1900 */
[----:B---3--:R-:W-:-:S03]  /*0810*/  @P6 LOP3.LUT R19, R19, R30, RZ, 0x3c, !PT ;  /* 0x0000001e13136212 */ /* 0x008fc600078e3cff */
[----:B------:R-:W3:Y:S01]  /*0820*/  @P0 LDG.E R30, desc[UR36][R8.64+0x94] ;  /* 0x00009424081e0981 */ /* 0x000ee2000c1e1900 */
[----:B----4-:R-:W-:Y:S02]  /*0830*/  @P0 LOP3.LUT R18, R18, R31, RZ, 0x3c, !PT ;  /* 0x0000001f12120212 */ /* 0x010fe400078e3cff */
[----:B------:R-:W-:Y:S02]  /*0840*/  @P0 LOP3.LUT R22, R22, R21, RZ, 0x3c, !PT ;  /* 0x0000001516160212 */ /* 0x000fe400078e3cff */
[----:B------:R-:W-:Y:S02]  /*0850*/  @P0 LOP3.LUT R23, R23, R36, RZ, 0x3c, !PT ;  /* 0x0000002417170212 */ /* 0x000fe400078e3cff */
[----:B--2---:R-:W-:Y:S02]  /*0860*/  @P0 LOP3.LUT R17, R17, R20, RZ, 0x3c, !PT ;  /* 0x0000001411110212 */ /* 0x004fe400078e3cff */
[----:B---3--:R-:W-:Y:S02]  /*0870*/  @P0 LOP3.LUT R19, R19, R30, RZ, 0x3c, !PT ;  /* 0x0000001e13130212 */ /* 0x008fe400078e3cff */
[----:B------:R-:W-:-:S13]  /*0880*/  R2P PR, R34.B1, 0x7f ;  /* 0x0000007f22007804 */ /* 0x000fda0000001000 */
[----:B------:R-:W2:Y:S04]  /*0890*/  @P0 LDG.E R20, desc[UR36][R8.64+0xb0] ;  /* 0x0000b02408140981 */ /* 0x000ea8000c1e1900 */
[----:B------:R-:W3:Y:S04]  /*08a0*/  @P1 LDG.E R30, desc[UR36][R8.64+0xc4] ;  /* 0x0000c424081e1981 */ /* 0x000ee8000c1e1900 */
[----:B------:R-:W4:Y:S04]  /*08b0*/  @P0 LDG.E R21, desc[UR36][R8.64+0xa4] ;  /* 0x0000a42408150981 */ /* 0x000f28000c1e1900 */
[----:B------:R-:W4:Y:S04]  /*08c0*/  @P2 LDG.E R36, desc[UR36][R8.64+0xd8] ;  /* 0x0000d82408242981 */ /* 0x000f28000c1e1900 */
[----:B------:R-:W4:Y:S04]  /*08d0*/  @P1 LDG.E R31, desc[UR36][R8.64+0xb8] ;  /* 0x0000b824081f1981 */ /* 0x000f28000c1e1900 */
[----:B------:R-:W4:Y:S01]  /*08e0*/  @P3 LDG.E R35, desc[UR36][R8.64+0xe8] ;  /* 0x0000e82408233981 */ /* 0x000f22000c1e1900 */
[----:B--2---:R-:W-:-:S03]  /*08f0*/  @P0 LOP3.LUT R23, R23, R20, RZ, 0x3c, !PT ;  /* 0x0000001417170212 */ /* 0x004fc600078e3cff */
[----:B------:R-:W2:Y:S01]  /*0900*/  @P0 LDG.E R20, desc[UR36][R8.64+0xa8] ;  /* 0x0000a82408140981 */ /* 0x000ea2000c1e1900 */
[----:B---3--:R-:W-:-:S03]  /*0910*/  @P1 LOP3.LUT R23, R23, R30, RZ, 0x3c, !PT ;  /* 0x0000001e17171212 */ /* 0x008fc600078e3cff */
[----:B------:R-:W3:Y:S01]  /*0920*/  @P3 LDG.E R30, desc[UR36][R8.64+0xec] ;  /* 0x0000ec24081e3981 */ /* 0x000ee2000c1e1900 */
[----:B----4-:R-:W-:-:S03]  /*0930*/  @P0 LOP3.LUT R18, R18, R21, RZ, 0x3c, !PT ;  /* 0x0000001512120212 */ /* 0x010fc600078e3cff */
[----:B------:R-:W4:Y:S01]  /*0940*/  @P0 LDG.E R21, desc[UR36][R8.64+0xac] ;  /* 0x0000ac2408150981 */ /* 0x000f22000c1e1900 */
[----:B--2---:R-:W-:-:S03]  /*0950*/  @P0 LOP3.LUT R19, R19, R20, RZ, 0x3c, !PT ;  /* 0x0000001413130212 */ /* 0x004fc600078e3cff */
[----:B------:R-:W2:Y:S01]  /*0960*/  @P0 LDG.E R20, desc[UR36][R8.64+0xa0] ;  /* 0x0000a02408140981 */ /* 0x000ea2000c1e1900 */
[----:B------:R-:W-:Y:S02]  /*0970*/  @P2 LOP3.LUT R23, R23, R36, RZ, 0x3c, !PT ;  /* 0x0000002417172212 */ /* 0x000fe400078e3cff */
[----:B------:R-:W-:Y:S02]  /*0980*/  @P1 LOP3.LUT R18, R18, R31, RZ, 0x3c, !PT ;  /* 0x0000001f12121212 */ /* 0x000fe400078e3cff */
[----:B---3--:R-:W-:Y:S01]  /*0990*/  @P3 LOP3.LUT R23, R23, R30, RZ, 0x3c, !PT ;  /* 0x0000001e17173212 */ /* 0x008fe200078e3cff */
[----:B------:R-:W3:Y:S01]  /*09a0*/  @P2 LDG.E R31, desc[UR36][R8.64+0xcc] ;  /* 0x0000cc24081f2981 */ /* 0x000ee2000c1e1900 */
[----:B----4-:R-:W-:-:S03]  /*09b0*/  @P0 LOP3.LUT R22, R22, R21, RZ, 0x3c, !PT ;  /* 0x0000001516160212 */ /* 0x010fc600078e3cff */
[----:B------:R-:W4:Y:S04]  /*09c0*/  @P1 LDG.E R21, desc[UR36][R8.64+0xc0] ;  /* 0x0000c02408151981 */ /* 0x000f28000c1e1900 */
[----:B------:R-:W4:Y:S01]  /*09d0*/  @P2 LDG.E R30, desc[UR36][R8.64+0xd0] ;  /* 0x0000d024081e2981 */ /* 0x000f22000c1e1900 */
[----:B--2---:R-:W-:-:S03]  /*09e0*/  @P0 LOP3.LUT R17, R17, R20, RZ, 0x3c, !PT ;  /* 0x0000001411110212 */ /* 0x004fc600078e3cff */
[----:B------:R-:W2:Y:S01]  /*09f0*/  @P1 LDG.E R20, desc[UR36][R8.64+0xbc] ;  /* 0x0000bc2408141981 */ /* 0x000ea2000c1e1900 */
[----:B------:R-:W-:-:S03]  /*0a00*/  LOP3.LUT P0, RZ, R34, 0x8000, RZ, 0xc0, !PT ;  /* 0x0000800022ff7812 */ /* 0x000fc6000780c0ff */
[----:B------:R-:W2:Y:S01]  /*0a10*/  @P4 LDG.E R34, desc[UR36][R8.64+0x100] ;  /* 0x0001002408224981 */ /* 0x000ea2000c1e1900 */
[----:B---3--:R-:W-:Y:S02]  /*0a20*/  @P2 LOP3.LUT R18, R18, R31, RZ, 0x3c, !PT ;  /* 0x0000001f12122212 */ /* 0x008fe400078e3cff */
[----:B----4-:R-:W-:Y:S01]  /*0a30*/  @P1 LOP3.LUT R22, R22, R21, RZ, 0x3c, !PT ;  /* 0x0000001516161212 */ /* 0x010fe200078e3cff */
[----:B------:R-:W3:Y:S04]  /*0a40*/  @P3 LDG.E R31, desc[UR36][R8.64+0xe0] ;  /* 0x0000e024081f3981 */ /* 0x000ee8000c1e1900 */
[----:B------:R-:W4:Y:S04]  /*0a50*/  @P2 LDG.E R21, desc[UR36][R8.64+0xd4] ;  /* 0x0000d42408152981 */ /* 0x000f28000c1e1900 */
[----:B------:R-:W4:Y:S01]  /*0a60*/  @P0 LDG.E R36, desc[UR36][R8.64+0x13c] ;  /* 0x00013c2408240981 */ /* 0x000f22000c1e1900 */
[----:B--2---:R-:W-:-:S03]  /*0a70*/  @P1 LOP3.LUT R19, R19, R20, RZ, 0x3c, !PT ;  /* 0x0000001413131212 */ /* 0x004fc600078e3cff */
[----:B------:R-:W2:Y:S01]  /*0a80*/  @P3 LDG.E R20, desc[UR36][R8.64+0xe4] ;  /* 0x0000e42408143981 */ /* 0x000ea2000c1e1900 */
[----:B------:R-:W-:-:S03]  /*0a90*/  @P2 LOP3.LUT R19, R19, R30, RZ, 0x3c, !PT ;  /* 0x0000001e13132212 */ /* 0x000fc600078e3cff */
[----:B------:R-:W2:Y:S01]  /*0aa0*/  @P5 LDG.E R30, desc[UR36][R8.64+0x114] ;  /* 0x00011424081e5981 */ /* 0x000ea2000c1e1900 */
        /* <DEDUP_REMOVED lines=8> */
[----:B------:R-:W-:-:S03]  /*0b30*/  @P5 LOP3.LUT R23, R23, R30, RZ, 0x3c, !PT ;  /* 0x0000001e17175212 */ /* 0x000fc600078e3cff */
[----:B------:R-:W2:Y:S01]  /*0b40*/  @P4 LDG.E R30, desc[UR36][R8.64+0xf8] ;  /* 0x0000f824081e4981 */ /* 0x000ea2000c1e1900 */
[----:B------:R-:W-:Y:S02]  /*0b50*/  @P3 LOP3.LUT R22, R22, R35, RZ, 0x3c, !PT ;  /* 0x0000002316163212 */ /* 0x000fe400078e3cff */
[----:B---3--:R-:W-:Y:S02]  /*0b60*/  @P6 LOP3.LUT R23, R23, R34, RZ, 0x3c, !PT ;  /* 0x0000002217176212 */ /* 0x008fe400078e3cff */
[----:B------:R-:W3:Y:S01]  /*0b70*/  @P5 LDG.E R34, desc[UR36][R8.64+0x10c] ;  /* 0x00010c2408225981 */ /* 0x000ee2000c1e1900 */
[----:B----4-:R-:W-:-:S03]  /*0b80*/  @P4 LOP3.LUT R22, R22, R31, RZ, 0x3c, !PT ;  /* 0x0000001f16164212 */ /* 0x010fc600078e3cff */
[----:B------:R-:W4:Y:S01]  /*0b90*/  @P5 LDG.E R31, desc[UR36][R8.64+0x110] ;  /* 0x00011024081f5981 */ /* 0x000f22000c1e1900 */
[----:B------:R-:W-:-:S03]  /*0ba0*/  @P4 LOP3.LUT R18, R18, R21, RZ, 0x3c, !PT ;  /* 0x0000001512124212 */ /* 0x000fc600078e3cff */
[----:B------:R-:W4:Y:S01]  /*0bb0*/  @P5 LDG.E R21, desc[UR36][R8.64+0x108] ;  /* 0x0001082408155981 */ /* 0x000f22000c1e1900 */
[----:B--2---:R-:W-:-:S03]  /*0bc0*/  @P1 LOP3.LUT R17, R17, R20, RZ, 0x3c, !PT ;  /* 0x0000001411111212 */ /* 0x004fc600078e3cff */
[----:B------:R-:W2:Y:S01]  /*0bd0*/  @P2 LDG.E R20, desc[UR36][R8.64+0xc8] ;  /* 0x0000c82408142981 */ /* 0x000ea2000c1e1900 */
[----:B------:R-:W-:-:S03]  /*0be0*/  @P4 LOP3.LUT R19, R19, R30, RZ, 0x3c, !PT ;  /* 0x0000001e13134212 */ /* 0x000fc600078e3cff */
[----:B------:R-:W2:Y:S01]  /*0bf0*/  @P3 LDG.E R30, desc[UR36][R8.64+0xdc] ;  /* 0x0000dc24081e3981 */ /* 0x000ea2000c1e1900 */
[----:B---3--:R-:W-:-:S03]  /*0c00*/  @P5 LOP3.LUT R19, R19, R34, RZ, 0x3c, !PT ;  /* 0x0000002213135212 */ /* 0x008fc600078e3cff */
        /* <DEDUP_REMOVED lines=19> */
[----:B------:R-:W-:-:S05]  /*0d40*/  VIADD R15, R15, 0x10 ;  /* 0x000000100f0f7836 */ /* 0x000fca0000000000 */
[----:B------:R-:W-:Y:S02]  /*0d50*/  ISETP.NE.AND P1, PT, R15, 0x20, PT ;  /* 0x000000200f00780c */ /* 0x000fe40003f25270 */
[----:B---3--:R-:W-:Y:S02]  /*0d60*/  @P0 LOP3.LUT R19, R19, R34, RZ, 0x3c, !PT ;  /* 0x0000002213130212 */ /* 0x008fe400078e3cff */
[----:B------:R-:W-:Y:S02]  /*0d70*/  @P0 LOP3.LUT R23, R23, R36, RZ, 0x3c, !PT ;  /* 0x0000002417170212 */ /* 0x000fe400078e3cff */
[----:B----4-:R-:W-:Y:S02]  /*0d80*/  @P0 LOP3.LUT R18, R18, R21, RZ, 0x3c, !PT ;  /* 0x0000001512120212 */ /* 0x010fe400078e3cff */
[----:B------:R-:W-:Y:S02]  /*0d90*/  @P0 LOP3.LUT R22, R22, R31, RZ, 0x3c, !PT ;  /* 0x0000001f16160212 */ /* 0x000fe400078e3cff */
[----:B--2---:R-:W-:-:S04]  /*0da0*/  @P6 LOP3.LUT R17, R17, R20, RZ, 0x3c, !PT ;  /* 0x0000001411116212 */ /* 0x004fc800078e3cff */
[----:B------:R-:W-:Y:S01]  /*0db0*/  @P0 LOP3.LUT R17, R17, R30, RZ, 0x3c, !PT ;  /* 0x0000001e11110212 */ /* 0x000fe200078e3cff */
[----:B------:R-:W-:Y:S06]  /*0dc0*/  @P1 BRA `(.L_x_2) ;  /* 0xfffffff4004c1947 */ /* 0x000fec000383ffff */
[----:B------:R-:W-:-:S05]  /*0dd0*/  VIADD R13, R13, 0x1 ;  /* 0x000000010d0d7836 */ /* 0x000fca0000000000 */
[----:B------:R-:W-:-:S13]  /*0de0*/  ISETP.NE.AND P0, PT, R13, 0x5, PT ;  /* 0x000000050d00780c */ /* 0x000fda0003f05270 */
[----:B------:R-:W-:Y:S05]  /*0df0*/  @P0 BRA `(.L_x_3) ;  /* 0xfffffff400300947 */ /* 0x000fea000383ffff */
[----:B------:R1:W-:Y:S01]  /*0e00*/  STL [R1+0x14], R17 ;  /* 0x0000141101007387 */ /* 0x0003e20000100800 */
[----:B------:R-:W-:-:S03]  /*0e10*/  ISETP.NE.U32.AND P0, PT, R29, 0x1, PT ;  /* 0x000000011d00780c */ /* 0x000fc60003f05070 */
[----:B------:R1:W-:Y:S01]  /*0e20*/  STL.64 [R1+0x18], R18 ;  /* 0x0000181201007387 */ /* 0x0003e20000100a00 */
[----:B------:R-:W-:-:S03]  /*0e30*/  ISETP.NE.AND.EX P0, PT, RZ, RZ, PT, P0 ;  /* 0x000000ffff00720c */ /* 0x000fc60003f05300 */
[----:B------:R1:W-:Y:S10]  /*0e40*/  STL.64 [R1+0x20], R22 ;  /* 0x0000201601007387 */ /* 0x0003f40000100a00 */
[----:B------:R-:W-:Y:S05]  /*0e50*/  @!P0 BRA `(.L_x_1) ;  /* 0x0000001800048947 */ /* 0x000fea0003800000 */
[----:B------:R-:W-:Y:S01]  /*0e60*/  UMOV UR4, URZ ;  /* 0x000000ff00047c82 */ /* 0x000fe20008000000 */
[----:B------:R-:W-:Y:S01]  /*0e70*/  UMOV UR5, URZ ;  /* 0x000000ff00057c82 */ /* 0x000fe20008000000 */
[----:B------:R-:W-:Y:S02]  /*0e80*/  IMAD.MOV.U32 R13, RZ, RZ, RZ ;  /* 0x000000ffff0d7224 */ /* 0x000fe400078e00ff */
[----:B-1----:R-:W-:Y:S02]  /*0e90*/  IMAD.MOV.U32 R17, RZ, RZ, RZ ;  /* 0x000000ffff117224 */ /* 0x002fe400078e00ff */
[----:B------:R-:W-:Y:S02]  /*0ea0*/  IMAD.U32 R23, RZ, RZ, UR4 ;  /* 0x00000004ff177e24 */ /* 0x000fe4000f8e00ff */
[----:B------:R-:W-:Y:S02]  /*0eb0*/  IMAD.U32 R22, RZ, RZ, UR5 ;  /* 0x00000005ff167e24 */ /* 0x000fe4000f8e00ff */
[----:B------:R-:W-:-:S02]  /*0ec0*/  IMAD.U32 R19, RZ, RZ, UR4 ;  /* 0x00000004ff137e24 */ /* 0x000fc4000f8e00ff */
[----:B------:R-:W-:-:S07]  /*0ed0*/  IMAD.U32 R18, RZ, RZ, UR5 ;  /* 0x00000005ff127e24 */ /* 0x000fce000f8e00ff */
.L_x_5:
[----:B------:R-:W-:-:S06]  /*0ee0*/  IMAD R12, R13, 0x4, R4 ;  /* 0x000000040d0c7824 */ /* 0x000fcc00078e0204 */
[----:B------:R-:W5:Y:S01]  /*0ef0*/  LDL R12, [R12+0x4] ;  /* 0x000004000c0c7983 */ /* 0x000f620000100800 */
[----:B------:R-:W-:Y:S02]  /*0f00*/  IMAD.SHL.U32 R14, R13, 0x20, RZ ;  /* 0x000000200d0e7824 */ /* 0x000fe400078e00ff */
[----:B------:R-:W-:-:S07]  /*0f10*/  IMAD.MOV.U32 R15, RZ, RZ, RZ ;  /* 0x000000ffff0f7224 */ /* 0x000fce00078e00ff */
.L_x_4:
        /* <DEDUP_REMOVED lines=181> */
[----:B------:R-:W-:Y:S05]  /*1a70*/  @P0 BRA `(.L_x_1) ;  /* 0x0000000800fc0947 */ /* 0x000fea0003800000 */
[----:B------:R-:W-:Y:S01]  /*1a80*/  UMOV UR4, URZ ;  /* 0x000000ff00047c82 */ /* 0x000fe20008000000 */
[----:B------:R-:W-:Y:S01]  /*1a90*/  UMOV UR5, URZ ;  /* 0x000000ff00057c82 */ /* 0x000fe20008000000 */
[----:B------:R-:W-:Y:S02]  /*1aa0*/  IMAD.MOV.U32 R13, RZ, RZ, RZ ;  /* 0x000000ffff0d7224 */ /* 0x000fe400078e00ff */
[----:B--2---:R-:W-:Y:S02]  /*1ab0*/  IMAD.MOV.U32 R17, RZ, RZ, RZ ;  /* 0x000000ffff117224 */ /* 0x004fe400078e00ff */
[----:B------:R-:W-:Y:S02]  /*1ac0*/  IMAD.U32 R23, RZ, RZ, UR4 ;  /* 0x00000004ff177e24 */ /* 0x000fe4000f8e00ff */
[----:B------:R-:W-:Y:S02]  /*1ad0*/  IMAD.U32 R22, RZ, RZ, UR5 ;  /* 0x00000005ff167e24 */ /* 0x000fe4000f8e00ff */
[----:B------:R-:W-:-:S02]  /*1ae0*/  IMAD.U32 R19, RZ, RZ, UR4 ;  /* 0x00000004ff137e24 */ /* 0x000fc4000f8e00ff */
[----:B------:R-:W-:-:S07]  /*1af0*/  IMAD.U32 R18, RZ, RZ, UR5 ;  /* 0x00000005ff127e24 */ /* 0x000fce000f8e00ff */
.L_x_7:
[----:B------:R-:W-:-:S06]  /*1b00*/  IMAD R12, R13, 0x4, R4 ;  /* 0x000000040d0c7824 */ /* 0x000fcc00078e0204 */
[----:B------:R-:W5:Y:S01]  /*1b10*/  LDL R12, [R12+0x4] ;  /* 0x000004000c0c7983 */ /* 0x000f620000100800 */
[----:B------:R-:W-:Y:S02]  /*1b20*/  IMAD.SHL.U32 R14, R13, 0x20, RZ ;  /* 0x000000200d0e7824 */ /* 0x000fe400078e00ff */
[----:B------:R-:W-:-:S07]  /*1b30*/  IMAD.MOV.U32 R15, RZ, RZ, RZ ;  /* 0x000000ffff0f7224 */ /* 0x000fce00078e00ff */
.L_x_6:
        /* <DEDUP_REMOVED lines=9> */
[----:B------:R-:W4:Y:S04]  /*1bd0*/  @!P0 LDG.E R21, desc[UR36][R8.64+0x4] ;  /* 0x0000042408158981 */ /* 0x000f28000c1e1900 */
[----:B------:R-:W4:Y:S04]  /*1be0*/  @P2 LDG.E R36, desc[UR36][R8.64+0x38] ;  /* 0x0000382408242981 */ /* 0x000f28000c1e1900 */
[----:B------:R-:W4:Y:S04]  /*1bf0*/  @P3 LDG.E R38, desc[UR36][R8.64+0x4c] ;  /* 0x00004c2408263981 */ /* 0x000f28000c1e1900 */
[----:B------:R-:W4:Y:S04]  /*1c00*/  @P1 LDG.E R29, desc[UR36][R8.64+0x18] ;  /* 0x00001824081d1981 */ /* 0x000f28000c1e1900 */
[----:B------:R-:W4:Y:S01]  /*1c10*/  @P2 LDG.E R31, desc[UR36][R8.64+0x34] ;  /* 0x00003424081f2981 */ /* 0x000f22000c1e1900 */
[----:B--2---:R-:W-:-:S03]  /*1c20*/  @!P0 LOP3.LUT R23, R23, R20, RZ, 0x3c, !PT ;  /* 0x0000001417178212 */ /* 0x004fc600078e3cff */
[----:B------:R-:W2:Y:S01]  /*1c30*/  @!P0 LDG.E R20, desc[UR36][R8.64+0x8] ;  /* 0x0000082408148981 */ /* 0x000ea2000c1e1900 */
[----:B---3--:R-:W-:-:S03]  /*1c40*/  @P1 LOP3.LUT R23, R23, R30, RZ, 0x3c, !PT ;  /* 0x0000001e17171212 */ /* 0x008fc600078e3cff */
[----:B------:R-:W3:Y:S01]  /*1c50*/  @P1 LDG.E R30, desc[UR36][R8.64+0x1c] ;  /* 0x00001c24081e1981 */ /* 0x000ee2000c1e1900 */
[----:B----4-:R-:W-:-:S03]  /*1c60*/  @!P0 LOP3.LUT R18, R18, R21, RZ, 0x3c, !PT ;  /* 0x0000001512128212 */ /* 0x010fc600078e3cff */
[----:B------:R-:W4:Y:S01]  /*1c70*/  @!P0 LDG.E R21, desc[UR36][R8.64+0xc] ;  /* 0x00000c2408158981 */ /* 0x000f22000c1e1900 */
[----:B------:R-:W-:-:S03]  /*1c80*/  @P2 LOP3.LUT R23, R23, R36, RZ, 0x3c, !PT ;  /* 0x0000002417172212 */ /* 0x000fc600078e3cff */
[----:B------:R-:W4:Y:S01]  /*1c90*/  @P4 LDG.E R36, desc[UR36][R8.64+0x60] ;  /* 0x0000602408244981 */ /* 0x000f22000c1e1900 */
[----:B--2---:R-:W-:-:S03]  /*1ca0*/  @!P0 LOP3.LUT R19, R19, R20, RZ, 0x3c, !PT ;  /* 0x0000001413138212 */ /* 0x004fc600078e3cff */
[----:B------:R-:W2:Y:S01]  /*1cb0*/  @P2 LDG.E R20, desc[UR36][R8.64+0x30] ;  /* 0x0000302408142981 */ /* 0x000ea2000c1e1900 */
[----:B---3--:R-:W-:-:S03]  /*1cc0*/  @P1 LOP3.LUT R19, R19, R30, RZ, 0x3c, !PT ;  /* 0x0000001e13131212 */ /* 0x008fc600078e3cff */
[----:B------:R-:W3:Y:S01]  /*1cd0*/  @P5 LDG.E R30, desc[UR36][R8.64+0x74] ;  /* 0x00007424081e5981 */ /* 0x000ee2000c1e1900 */
[----:B----4-:R-:W-:-:S03]  /*1ce0*/  @!P0 LOP3.LUT R22, R22, R21, RZ, 0x3c, !PT ;  /* 0x0000001516168212 */ /* 0x010fc600078e3cff */
[----:B------:R-:W4:Y:S01]  /*1cf0*/  @P1 LDG.E R21, desc[UR36][R8.64+0x20] ;  /* 0x0000202408151981 */ /* 0x000f22000c1e1900 */
[----:B------:R-:W-:Y:S02]  /*1d00*/  @P3 LOP3.LUT R23, R23, R38, RZ, 0x3c, !PT ;  /* 0x0000002617173212 */ /* 0x000fe400078e3cff */
[----:B------:R-:W-:Y:S02]  /*1d10*/  @P1 LOP3.LUT R18, R18, R29, RZ, 0x3c, !PT ;  /* 0x0000001d12121212 */ /* 0x000fe400078e3cff */
[----:B------:R-:W-:Y:S01]  /*1d20*/  @P4 LOP3.LUT R23, R23, R36, RZ, 0x3c, !PT ;  /* 0x0000002417174212 */ /* 0x000fe200078e3cff */
        /* <DEDUP_REMOVED lines=11> */
[----:B------:R-:W2:Y:S01]  /*1de0*/  @!P0 LDG.E R20, desc[UR36][R8.64] ;  /* 0x0000002408148981 */ /* 0x000ea2000c1e1900 */
[----:B---3--:R-:W-:-:S03]  /*1df0*/  @P6 LOP3.LUT R23, R23, R30, RZ, 0x3c, !PT ;  /* 0x0000001e17176212 */ /* 0x008fc600078e3cff */
[----:B------:R-:W3:Y:S01]  /*1e00*/  @P1 LDG.E R30, desc[UR36][R8.64+0x14] ;  /* 0x00001424081e1981 */ /* 0x000ee2000c1e1900 */
[----:B----4-:R-:W-:-:S03]  /*1e10*/  @P3 LOP3.LUT R18, R18, R21, RZ, 0x3c, !PT ;  /* 0x0000001512123212 */ /* 0x010fc600078e3cff */
[----:B------:R-:W4:Y:S01]  /*1e20*/  @P4 LDG.E R21, desc[UR36][R8.64+0x5c] ;  /* 0x00005c2408154981 */ /* 0x000f22000c1e1900 */
[----:B------:R-:W-:-:S03]  /*1e30*/  @P2 LOP3.LUT R22, R22, R31, RZ, 0x3c, !PT ;  /* 0x0000001f16162212 */ /* 0x000fc600078e3cff */
[----:B------:R-:W4:Y:S01]  /*1e40*/  @P4 LDG.E R31, desc[UR36][R8.64+0x54] ;  /* 0x00005424081f4981 */ /* 0x000f22000c1e1900 */
[----:B------:R-:W-:Y:S02]  /*1e50*/  @P3 LOP3.LUT R22, R22, R29, RZ, 0x3c, !PT ;  /* 0x0000001d16163212 */ /* 0x000fe400078e3cff */
[----:B------:R-:W-:Y:S01]  /*1e60*/  @P4 LOP3.LUT R19, R19, R36, RZ, 0x3c, !PT ;  /* 0x0000002413134212 */ /* 0x000fe200078e3cff */
[----:B------:R-:W4:Y:S04]  /*1e70*/  @P5 LDG.E R29, desc[UR36][R8.64+0x68] ;  /* 0x00006824081d5981 */ /* 0x000f28000c1e1900 */
[----:B------:R-:W4:Y:S01]  /*1e80*/  @P5 LDG.E R36, desc[UR36][R8.64+0x6c] ;  /* 0x00006c2408245981 */ /* 0x000f22000c1e1900 */
[----:B--2---:R-:W-:-:S03]  /*1e90*/  @!P0 LOP3.LUT R17, R17, R20, RZ, 0x3c, !PT ;  /* 0x0000001411118212 */ /* 0x004fc600078e3cff */
[----:B------:R-:W2:Y:S01]  /*1ea0*/  @P2 LDG.E R20, desc[UR36][R8.64+0x28] ;  /* 0x0000282408142981 */ /* 0x000ea2000c1e1900 */
[----:B---3--:R-:W-:-:S03]  /*1eb0*/  @P1 LOP3.LUT R17, R17, R30, RZ, 0x3c, !PT ;  /* 0x0000001e11111212 */ /* 0x008fc600078e3cff */
[----:B------:R-:W3:Y:S01]  /*1ec0*/  @P3 LDG.E R30, desc[UR36][R8.64+0x3c] ;  /* 0x00003c24081e3981 */ /* 0x000ee2000c1e1900 */
[----:B----4-:R-:W-:-:S03]  /*1ed0*/  @P4 LOP3.LUT R22, R22, R21, RZ, 0x3c, !PT ;  /* 0x0000001516164212 */ /* 0x010fc600078e3cff */
[----:B------:R-:W4:Y:S01]  /*1ee0*/  @P5 LDG.E R21, desc[UR36][R8.64+0x70] ;  /* 0x0000702408155981 */ /* 0x000f22000c1e1900 */
[----:B------:R-:W-:-:S04]  /*1ef0*/  @P4 LOP3.LUT R18, R18, R31, RZ, 0x3c, !PT ;  /* 0x0000001f12124212 */ /* 0x000fc800078e3cff */
[----:B------:R-:W-:Y:S02]  /*1f00*/  @P5 LOP3.LUT R18, R18, R29, RZ, 0x3c, !PT ;  /* 0x0000001d12125212 */ /* 0x000fe400078e3cff */
[----:B------:R-:W4:Y:S01]  /*1f10*/  @P6 LDG.E R29, desc[UR36][R8.64+0x7c] ;  /* 0x00007c24081d6981 */ /* 0x000f22000c1e1900 */
[----:B------:R-:W-:-:S03]  /*1f20*/  @P5 LOP3.LUT R19, R19, R36, RZ, 0x3c, !PT ;  /* 0x0000002413135212 */ /* 0x000fc600078e3cff */
[----:B------:R-:W4:Y:S01]  /*1f30*/  @P6 LDG.E R36, desc[UR36][R8.64+0x80] ;  /* 0x0000802408246981 */ /* 0x000f22000c1e1900 */
[----:B--2---:R-:W-:-:S03]  /*1f40*/  @P2 LOP3.LUT R17, R17, R20, RZ, 0x3c, !PT ;  /* 0x0000001411112212 */ /* 0x004fc600078e3cff */
[----:B------:R-:W2:Y:S01]  /*1f50*/  @P4 LDG.E R20, desc[UR36][R8.64+0x50] ;  /* 0x0000502408144981 */ /* 0x000ea2000c1e1900 */
[----:B---3--:R-:W-:-:S03]  /*1f60*/  @P3 LOP3.LUT R17, R17, R30, RZ, 0x3c, !PT ;  /* 0x0000001e11113212 */ /* 0x008fc600078e3cff */
[----:B------:R-:W3:Y:S01]  /*1f70*/  @P5 LDG.E R30, desc[UR36][R8.64+0x64] ;  /* 0x00006424081e5981 */ /* 0x000ee2000c1e1900 */
[----:B----4-:R-:W-:-:S03]  /*1f80*/  @P5 LOP3.LUT R22, R22, R21, RZ, 0x3c, !PT ;  /* 0x0000001516165212 */ /* 0x010fc600078e3cff */
[----:B------:R-:W4:Y:S01]  /*1f90*/  @P6 LDG.E R21, desc[UR36][R8.64+0x84] ;  /* 0x0000842408156981 */ /* 0x000f22000c1e1900 */
[----:B------:R-:W-:Y:S02]  /*1fa0*/  LOP3.LUT P0, RZ, R34, 0x80, RZ, 0xc0, !PT ;  /* 0x0000008022ff7812 */ /* 0x000fe4000780c0ff */
[----:B------:R-:W-:Y:S02]  /*1fb0*/  @P6 LOP3.LUT R18, R18, R29, RZ, 0x3c, !PT ;  /* 0x0000001d12126212 */ /* 0x000fe400078e3cff */
[----:B------:R-:W-:-:S09]  /*1fc0*/  @P6 LOP3.LUT R19, R19, R36, RZ, 0x3c, !PT ;  /* 0x0000002413136212 */ /* 0x000fd200078e3cff */
        /* <DEDUP_REMOVED lines=9> */
[----:B------:R-:W-:Y:S02]  /*2060*/  @P0 LOP3.LUT R18, R18, R29, RZ, 0x3c, !PT ;  /* 0x0000001d12120212 */ /* 0x000fe400078e3cff */
[----:B------:R-:W-:Y:S02]  /*2070*/  @P0 LOP3.LUT R19, R19, R36, RZ, 0x3c, !PT ;  /* 0x0000002413130212 */ /* 0x000fe400078e3cff */
[----:B------:R-:W-:Y:S02]  /*2080*/  @P0 LOP3.LUT R23, R23, R38, RZ, 0x3c, !PT ;  /* 0x0000002617170212 */ /* 0x000fe400078e3cff */
[----:B--2---:R-:W-:-:S04]  /*2090*/  @P6 LOP3.LUT R17, R17, R20, RZ, 0x3c, !PT ;  /* 0x0000001411116212 */ /* 0x004fc800078e3cff */
[----:B---3--:R-:W-:Y:S02]  /*20a0*/  @P0 LOP3.LUT R17, R17, R30, RZ, 0x3c, !PT ;  /* 0x0000001e11110212 */ /* 0x008fe400078e3cff */
[----:B----4-:R-:W-:Y:S02]  /*20b0*/  @P0 LOP3.LUT R22, R22, R21, RZ, 0x3c, !PT ;  /* 0x0000001516160212 */ /* 0x010fe400078e3cff */
[----:B------:R-:W-:-:S13]  /*20c0*/  R2P PR, R34.B1, 0x7f ;  /* 0x0000007f22007804 */ /* 0x000fda0000001000 */
[----:B------:R-:W2:Y:S04]  /*20d0*/  @P0 LDG.E R20, desc[UR36][R8.64+0xa8] ;  /* 0x0000a82408140981 */ /* 0x000ea8000c1e1900 */
[----:B------:R-:W3:Y:S04]  /*20e0*/  @P0 LDG.E R30, desc[UR36][R8.64+0xb0] ;  /* 0x0000b024081e0981 */ /* 0x000ee8000c1e1900 */
[----:B------:R-:W4:Y:S04]  /*20f0*/  @P0 LDG.E R21, desc[UR36][R8.64+0xa4] ;  /* 0x0000a42408150981 */ /* 0x000f28000c1e1900 */
[----:B------:R-:W4:Y:S04]  /*2100*/  @P1 LDG.E R36, desc[UR36][R8.64+0xc4] ;  /* 0x0000c42408241981 */ /* 0x000f28000c1e1900 */
        /* <DEDUP_REMOVED lines=14> */
[----:B---3--:R-:W-:-:S03]  /*21f0*/  @P2 LOP3.LUT R23, R23, R30, RZ, 0x3c, !PT ;  /* 0x0000001e17172212 */ /* 0x008fc600078e3cff */
[----:B------:R-:W3:Y:S01]  /*2200*/  @P2 LDG.E R30, desc[UR36][R8.64+0xd0] ;  /* 0x0000d024081e2981 */ /* 0x000ee2000c1e1900 */
[----:B----4-:R-:W-:Y:S02]  /*2210*/  @P0 LOP3.LUT R22, R22, R21, RZ, 0x3c, !PT ;  /* 0x0000001516160212 */ /* 0x010fe400078e3cff */
[----:B------:R-:W-:Y:S01]  /*2220*/  LOP3.LUT P0, RZ, R34, 0x8000, RZ, 0xc0, !PT ;  /* 0x0000800022ff7812 */ /* 0x000fe2000780c0ff */
[----:B------:R-:W4:Y:S04]  /*2230*/  @P1 LDG.E R21, desc[UR36][R8.64+0xc0] ;  /* 0x0000c02408151981 */ /* 0x000f28000c1e1900 */
[----:B------:R-:W4:Y:S01]  /*2240*/  @P4 LDG.E R34, desc[UR36][R8.64+0x100] ;  /* 0x0001002408224981 */ /* 0x000f22000c1e1900 */
[----:B------:R-:W-:Y:S02]  /*2250*/  @P3 LOP3.LUT R23, R23, R38, RZ, 0x3c, !PT ;  /* 0x0000002617173212 */ /* 0x000fe400078e3cff */
[----:B------:R-:W-:-:S02]  /*2260*/  @P1 LOP3.LUT R18, R18, R29, RZ, 0x3c, !PT ;  /* 0x0000001d12121212 */ /* 0x000fc400078e3cff */
        /* <DEDUP_REMOVED lines=10> */
[----:B------:R-:W-:-:S03]  /*2310*/  @P2 LOP3.LUT R18, R18, R31, RZ, 0x3c, !PT ;  /* 0x0000001f12122212 */ /* 0x000fc600078e3cff */
        /* <DEDUP_REMOVED lines=11> */
[----:B------:R-:W-:Y:S02]  /*23d0*/  @P4 LOP3.LUT R18, R18, R35, RZ, 0x3c, !PT ;  /* 0x0000002312124212 */ /* 0x000fe400078e3cff */
        /* <DEDUP_REMOVED lines=24> */
[----:B------:R-:W-:-:S05]  /*2560*/  VIADD R15, R15, 0x10 ;  /* 0x000000100f0f7836 */ /* 0x000fca0000000000 */
[----:B------:R-:W-:Y:S02]  /*2570*/  ISETP.NE.AND P1, PT, R15, 0x20, PT ;  /* 0x000000200f00780c */ /* 0x000fe40003f25270 */
[----:B------:R-:W-:Y:S02]  /*2580*/  @P6 LOP3.LUT R22, R22, R31, RZ, 0x3c, !PT ;  /* 0x0000001f16166212 */ /* 0x000fe400078e3cff */
[----:B------:R-:W-:Y:S02]  /*2590*/  @P0 LOP3.LUT R19, R19, R36, RZ, 0x3c, !PT ;  /* 0x0000002413130212 */ /* 0x000fe400078e3cff */
[----:B------:R-:W-:Y:S02]  /*25a0*/  @P0 LOP3.LUT R23, R23, R38, RZ, 0x3c, !PT ;  /* 0x0000002617170212 */ /* 0x000fe400078e3cff */
[----:B------:R-:W-:Y:S02]  /*25b0*/  @P0 LOP3.LUT R22, R22, R29, RZ, 0x3c, !PT ;  /* 0x0000001d16160212 */ /* 0x000fe400078e3cff */
[----:B--2---:R-:W-:-:S04]  /*25c0*/  @P5 LOP3.LUT R17, R17, R20, RZ, 0x3c, !PT ;  /* 0x0000001411115212 */ /* 0x004fc800078e3cff */
[----:B---3--:R-:W-:Y:S02]  /*25d0*/  @P6 LOP3.LUT R17, R17, R30, RZ, 0x3c, !PT ;  /* 0x0000001e11116212 */ /* 0x008fe400078e3cff */
[----:B----4-:R-:W-:Y:S02]  /*25e0*/  @P0 LOP3.LUT R18, R18, R21, RZ, 0x3c, !PT ;  /* 0x0000001512120212 */ /* 0x010fe400078e3cff */
[----:B------:R-:W-:Y:S01]  /*25f0*/  @P0 LOP3.LUT R17, R17, R34, RZ, 0x3c, !PT ;  /* 0x0000002211110212 */ /* 0x000fe200078e3cff */
[----:B------:R-:W-:Y:S06]  /*2600*/  @P1 BRA `(.L_x_6) ;  /* 0xfffffff4004c1947 */ /* 0x000fec000383ffff */
[----:B------:R-:W-:-:S05]  /*2610*/  VIADD R13, R13, 0x1 ;  /* 0x000000010d0d7836 */ /* 0x000fca0000000000 */
[----:B------:R-:W-:-:S13]  /*2620*/  ISETP.NE.AND P0, PT, R13, 0x5, PT ;  /* 0x000000050d00780c */ /* 0x000fda0003f05270 */
[----:B------:R-:W-:Y:S05]  /*2630*/  @P0 BRA `(.L_x_7) ;  /* 0xfffffff400300947 */ /* 0x000fea000383ffff */
[----:B------:R3:W-:Y:S04]  /*2640*/  STL [R1+0x14], R17 ;  /* 0x0000141101007387 */ /* 0x0007e80000100800 */
[----:B------:R3:W-:Y:S04]  /*2650*/  STL.64 [R1+0x18], R18 ;  /* 0x0000181201007387 */ /* 0x0007e80000100a00 */
[----:B------:R3:W-:Y:S02]  /*2660*/  STL.64 [R1+0x20], R22 ;  /* 0x0000201601007387 */ /* 0x0007e40000100a00 */
.L_x_1:
[----:B------:R-:W-:Y:S01]  /*2670*/  ISETP.GE.U32.AND P0, PT, R5, 0x4, PT ;  /* 0x000000040500780c */ /* 0x000fe20003f06070 */
[----:B------:R-:W-:Y:S01]  /*2680*/  VIADD R11, R11, 0x1 ;  /* 0x000000010b0b7836 */ /* 0x000fe20000000000 */
[--C-:B------:R-:W-:Y:S02]  /*2690*/  SHF.R.U64 R5, R5, 0x2, R10.reuse ;  /* 0x0000000205057819 */ /* 0x100fe4000000120a */
[----:B------:R-:W-:Y:S02]  /*26a0*/  ISETP.GE.U32.AND.EX P0, PT, R10, RZ, PT, P0 ;  /* 0x000000ff0a00720c */ /* 0x000fe40003f06100 */
[----:B------:R-:W-:-:S11]  /*26b0*/  SHF.R.U32.HI R10, RZ, 0x2, R10 ;  /* 0x00000002ff0a7819 */ /* 0x000fd6000001160a */
[----:B------:R-:W-:Y:S05]  /*26c0*/  @P0 BRA `(.L_x_8) ;  /* 0xffffffd800d40947 */ /* 0x000fea000383ffff */
.L_x_0:
[----:B------:R-:W-:Y:S01]  /*26d0*/  ISETP.NE.AND P0, PT, R0, RZ, PT ;  /* 0x000000ff0000720c */ /* 0x000fe20003f05270 */
[----:B------:R-:W-:Y:S01]  /*26e0*/  BSSY.RECONVERGENT B0, `(.L_x_9) ;  /* 0x0000255000007945 */ /* 0x000fe20003800200 */
[----:B------:R-:W-:-:S11]  /*26f0*/  IMAD.MOV.U32 R29, RZ, RZ, R0 ;  /* 0x000000ffff1d7224 */ /* 0x000fd600078e0000 */
[----:B------:R-:W-:Y:S05]  /*2700*/  @!P0 BRA `(.L_x_10) ;  /* 0x0000002400488947 */ /* 0x000fea0003800000 */
[----:B------:R-:W-:-:S07]  /*2710*/  IMAD.MOV.U32 R5, RZ, RZ, RZ ;  /* 0x000000ffff057224 */ /* 0x000fce00078e00ff */
.L_x_19:
[----:B------:R-:W-:Y:S01]  /*2720*/  LOP3.LUT R30, R0, 0x3, RZ, 0xc0, !PT ;  /* 0x00000003001e7812 */ /* 0x000fe200078ec0ff */
[----:B------:R-:W-:Y:S03]  /*2730*/  BSSY.RECONVERGENT B1, `(.L_x_11) ;  /* 0x0000249000017945 */ /* 0x000fe60003800200 */
[----:B------:R-:W-:-:S04]  /*2740*/  ISETP.NE.U32.AND P0, PT, R30, RZ, PT ;  /* 0x000000ff1e00720c */ /* 0x000fc80003f05070 */
[----:B------:R-:W-:-:S13]  /*2750*/  ISETP.NE.AND.EX P0, PT, RZ, RZ, PT, P0 ;  /* 0x000000ffff00720c */ /* 0x000fda0003f05300 */
[----:B----4-:R-:W-:Y:S05]  /*2760*/  @!P0 BRA `(.L_x_12) ;  /* 0x0000002400148947 */ /* 0x010fea0003800000 */
[----:B------:R-:W4:Y:S01]  /*2770*/  LDC.64 R6, c[0x4][0x10] ;  /* 0x01000400ff067b82 */ /* 0x000f220000000a00 */
[----:B------:R-:W-:Y:S01]  /*2780*/  UMOV UR4, URZ ;  /* 0x000000ff00047c82 */ /* 0x000fe20008000000 */
[----:B------:R-:W-:Y:S01]  /*2790*/  UMOV UR5, URZ ;  /* 0x000000ff00057c82 */ /* 0x000fe20008000000 */
[----:B------:R-:W-:Y:S02]  /*27a0*/  IMAD.MOV.U32 R11, RZ, RZ, RZ ;  /* 0x000000ffff0b7224 */ /* 0x000fe400078e00ff */
[----:B0123--:R-:W-:Y:S02]  /*27b0*/  IMAD.MOV.U32 R17, RZ, RZ, RZ ;  /* 0x000000ffff117224 */ /* 0x00ffe400078e00ff */
[----:B------:R-:W-:Y:S02]  /*27c0*/  IMAD.U32 R18, RZ, RZ, UR4 ;  /* 0x00000004ff127e24 */ /* 0x000fe4000f8e00ff */
[----:B------:R-:W-:Y:S02]  /*27d0*/  IMAD.U32 R19, RZ, RZ, UR5 ;  /* 0x00000005ff137e24 */ /* 0x000fe4000f8e00ff */
[----:B------:R-:W-:-:S02]  /*27e0*/  IMAD.U32 R22, RZ, RZ, UR4 ;  /* 0x00000004ff167e24 */ /* 0x000fc4000f8e00ff */
[----:B------:R-:W-:Y:S02]  /*27f0*/  IMAD.U32 R23, RZ, RZ, UR5 ;  /* 0x00000005ff177e24 */ /* 0x000fe4000f8e00ff */
[----:B----4-:R-:W-:-:S07]  /*2800*/  IMAD.WIDE.U32 R6, R5, 0xc80, R6 ;  /* 0x00000c8005067825 */ /* 0x010fce00078e0006 */
.L_x_14:
[----:B------:R-:W-:-:S06]  /*2810*/  IMAD R10, R11, 0x4, R4 ;  /* 0x000000040b0a7824 */ /* 0x000fcc00078e0204 */
[----:B------:R-:W5:Y:S01]  /*2820*/  LDL R10, [R10+0x4] ;  /* 0x000004000a0a7983 */ /* 0x000f620000100800 */
[----:B------:R-:W-:Y:S01]  /*2830*/  IMAD.SHL.U32 R12, R11, 0x20, RZ ;  /* 0x000000200b0c7824 */ /* 0x000fe200078e00ff */
[----:B------:R-:W-:-:S06]  /*2840*/  UMOV UR4, URZ ;  /* 0x000000ff00047c82 */ /* 0x000fcc0008000000 */
.L_x_13:
[----:B-----5:R-:W-:Y:S01]  /*2850*/  SHF.R.U32.HI R31, RZ, UR4, R10 ;  /* 0x00000004ff1f7c19 */ /* 0x020fe2000801160a */
[----:B------:R-:W-:-:S03]  /*2860*/  VIADD R8, R12, UR4 ;  /* 0x000000040c087c36 */ /* 0x000fc60008000000 */
        /* <DEDUP_REMOVED lines=18> */
[----:B------:R-:W-:-:S03]  /*2990*/  @P3 LOP3.LUT R23, R23, R36, RZ, 0x3c, !PT ;  /* 0x0000002417173212 */ /* 0x000fc600078e3cff */
[----:B------:R-:W4:Y:S01]  /*29a0*/  @P5 LDG.E R36, desc[UR36][R8.64+0x6c] ;  /* 0x00006c2408245981 */ /* 0x000f22000c1e1900 */
[----:B------:R-:W-:-:S03]  /*29b0*/  @!P0 LOP3.LUT R18, R18, R13, RZ, 0x3c, !PT ;  /* 0x0000000d12128212 */ /* 0x000fc600078e3cff */
[----:B------:R-:W4:Y:S01]  /*29c0*/  @P1 LDG.E R13, desc[UR36][R8.64+0x20] ;  /* 0x00002024080d1981 */ /* 0x000f22000c1e1900 */
[----:B------:R-:W-:-:S03]  /*29d0*/  @!P0 LOP3.LUT R22, R22, R15, RZ, 0x3c, !PT ;  /* 0x0000000f16168212 */ /* 0x000fc600078e3cff */
[----:B------:R-:W4:Y:S01]  /*29e0*/  @P2 LDG.E R15, desc[UR36][R8.64+0x2c] ;  /* 0x00002c24080f2981 */ /* 0x000f22000c1e1900 */
[----:B--2---:R-:W-:-:S03]  /*29f0*/  @!P0 LOP3.LUT R19, R19, R14, RZ, 0x3c, !PT ;  /* 0x0000000e13138212 */ /* 0x004fc600078e3cff */
        /* <DEDUP_REMOVED lines=23> */
[----:B--2---:R-:W-:-:S03]  /*2b70*/  @!P0 LOP3.LUT R17, R17, R14, RZ, 0x3c, !PT ;  /* 0x0000000e11118212 */ /* 0x004fc600078e3cff */
[----:B------:R-:W2:Y:S01]  /*2b80*/  @P2 LDG.E R14, desc[UR36][R8.64+0x28] ;  /* 0x00002824080e2981 */ /* 0x000ea2000c1e1900 */
[----:B---3--:R-:W-:-:S03]  /*2b90*/  @P1 LOP3.LUT R17, R17, R20, RZ, 0x3c, !PT ;  /* 0x0000001411111212 */ /* 0x008fc600078e3cff */
[----:B------:R-:W3:Y:S01]  /*2ba0*/  @P3 LDG.E R20, desc[UR36][R8.64+0x3c] ;  /* 0x00003c2408143981 */ /* 0x000ee2000c1e1900 */
[----:B----4-:R-:W-:-:S03]  /*2bb0*/  @P3 LOP3.LUT R19, R19, R34, RZ, 0x3c, !PT ;  /* 0x0000002213133212 */ /* 0x010fc600078e3cff */
[----:B------:R-:W4:Y:S01]  /*2bc0*/  @P4 LDG.E R34, desc[UR36][R8.64+0x58] ;  /* 0x0000582408224981 */ /* 0x000f22000c1e1900 */
[----:B------:R-:W-:Y:S02]  /*2bd0*/  @P4 LOP3.LUT R18, R18, R21, RZ, 0x3c, !PT ;  /* 0x0000001512124212 */ /* 0x000fe400078e3cff */
[----:B------:R-:W-:Y:S01]  /*2be0*/  @P4 LOP3.LUT R22, R22, R13, RZ, 0x3c, !PT ;  /* 0x0000000d16164212 */ /* 0x000fe200078e3cff */
[----:B------:R-:W4:Y:S01]  /*2bf0*/  @P6 LDG.E R21, desc[UR36][R8.64+0x84] ;  /* 0x0000842408156981 */ /* 0x000f22000c1e1900 */
[----:B------:R-:W-:-:S03]  /*2c00*/  @P5 LOP3.LUT R18, R18, R15, RZ, 0x3c, !PT ;  /* 0x0000000f12125212 */ /* 0x000fc600078e3cff */
        /* <DEDUP_REMOVED lines=10> */
[----:B------:R-:W-:Y:S02]  /*2cb0*/  @P5 LOP3.LUT R22, R22, R13, RZ, 0x3c, !PT ;  /* 0x0000000d16165212 */ /* 0x000fe400078e3cff */
[----:B------:R-:W-:-:S07]  /*2cc0*/  @P6 LOP3.LUT R18, R18, R15, RZ, 0x3c, !PT ;  /* 0x0000000f12126212 */ /* 0x000fce00078e3cff */
        /* <DEDUP_REMOVED lines=32> */
[----:B------:R-:W2:Y:S01]  /*2ed0*/  @P3 LDG.E R34, desc[UR36][R8.64+0xec] ;  /* 0x0000ec2408223981 */ /* 0x000ea2000c1e1900 */
[----:B------:R-:W-:-:S03]  /*2ee0*/  @P2 LOP3.LUT R23, R23, R36, RZ, 0x3c, !PT ;  /* 0x0000002417172212 */ /* 0x000fc600078e3cff */
[----:B------:R-:W2:Y:S01]  /*2ef0*/  @P6 LDG.E R36, desc[UR36][R8.64+0x128] ;  /* 0x0001282408246981 */ /* 0x000ea2000c1e1900 */
[----:B------:R-:W-:-:S03]  /*2f00*/  @P1 LOP3.LUT R18, R18, R15, RZ, 0x3c, !PT ;  /* 0x0000000f12121212 */ /* 0x000fc600078e3cff */
[----:B------:R-:W2:Y:S01]  /*2f10*/  @P2 LDG.E R15, desc[UR36][R8.64+0xcc] ;  /* 0x0000cc24080f2981 */ /* 0x000ea2000c1e1900 */
[----:B---3--:R-:W-:-:S03]  /*2f20*/  @P0 LOP3.LUT R22, R22, R13, RZ, 0x3c, !PT ;  /* 0x0000000d16160212 */ /* 0x008fc600078e3cff */
[----:B------:R-:W3:Y:S01]  /*2f30*/  @P1 LDG.E R13, desc[UR36][R8.64+0xc0] ;  /* 0x0000c024080d1981 */ /* 0x000ee2000c1e1900 */
[----:B----4-:R-:W-:-:S03]  /*2f40*/  @P0 LOP3.LUT R17, R17, R14, RZ, 0x3c, !PT ;  /* 0x0000000e11110212 */ /* 0x010fc600078e3cff */
[----:B------:R-:W4:Y:S01]  /*2f50*/  @P2 LDG.E R14, desc[UR36][R8.64+0xd0] ;  /* 0x0000d024080e2981 */ /* 0x000f22000c1e1900 */
[----:B--2---:R-:W-:-:S03]  /*2f60*/  @P3 LOP3.LUT R23, R23, R34, RZ, 0x3c, !PT ;  /* 0x0000002217173212 */ /* 0x004fc600078e3cff */
[----:B------:R-:W2:Y:S01]  /*2f70*/  @P5 LDG.E R34, desc[UR36][R8.64+0x114] ;  /* 0x0001142408225981 */ /* 0x000ea2000c1e1900 */
[----:B------:R-:W-:-:S03]  /*2f80*/  @P1 LOP3.LUT R19, R19, R20, RZ, 0x3c, !PT ;  /* 0x0000001413131212 */ /* 0x000fc600078e3cff */
[----:B------:R-:W2:Y:S01]  /*2f90*/  @P3 LDG.E R20, desc[UR36][R8.64+0xe4] ;  /* 0x0000e42408143981 */ /* 0x000ea2000c1e1900 */
[----:B------:R-:W-:Y:S02]  /*2fa0*/  LOP3.LUT P0, RZ, R31, 0x8000, RZ, 0xc0, !PT ;  /* 0x000080001fff7812 */ /* 0x000fe4000780c0ff */
[----:B------:R-:W-:Y:S01]  /*2fb0*/  @P4 LOP3.LUT R23, R23, R38, RZ, 0x3c, !PT ;  /* 0x0000002617174212 */ /* 0x000fe200078e3cff */
[----:B------:R-:W2:Y:S01]  /*2fc0*/  @P3 LDG.E R31, desc[UR36][R8.64+0xe0] ;  /* 0x0000e024081f3981 */ /* 0x000ea2000c1e1900 */
[----:B------:R-:W-:-:S03]  /*2fd0*/  @P2 LOP3.LUT R18, R18, R15, RZ, 0x3c, !PT ;  /* 0x0000000f12122212 */ /* 0x000fc600078e3cff */
[----:B------:R-:W2:Y:S04]  /*2fe0*/  @P4 LDG.E R15, desc[UR36][R8.64+0xf4] ;  /* 0x0000f424080f4981 */ /* 0x000ea8000c1e1900 */
        /* <DEDUP_REMOVED lines=8> */
[----:B------:R-:W-:Y:S01]  /*3070*/  @P3 LOP3.LUT R19, R19, R20, RZ, 0x3c, !PT ;  /* 0x0000001413133212 */ /* 0x000fe200078e3cff */
[----:B------:R-:W2:Y:S01]  /*3080*/  @P4 LDG.E R21, desc[UR36][R8.64+0xfc] ;  /* 0x0000fc2408154981 */ /* 0x000ea2000c1e1900 */
[----:B------:R-:W-:-:S03]  /*3090*/  @P6 LOP3.LUT R23, R23, R36, RZ, 0x3c, !PT ;  /* 0x0000002417176212 */ /* 0x000fc600078e3cff */
[----:B------:R-:W2:Y:S01]  /*30a0*/  @P2 LDG.E R20, desc[UR36][R8.64+0xc8] ;  /* 0x0000c82408142981 */ /* 0x000ea2000c1e1900 */
[----:B------:R-:W-:-:S03]  /*30b0*/  @P3 LOP3.LUT R18, R18, R31, RZ, 0x3c, !PT ;  /* 0x0000001f12123212 */ /* 0x000fc600078e3cff */
        /* <DEDUP_REMOVED lines=12> */
[----:B------:R-:W-:-:S03]  /*3180*/  @P2 LOP3.LUT R17, R17, R20, RZ, 0x3c, !PT ;  /* 0x0000001411112212 */ /* 0x000fc600078e3cff */
[----:B------:R-:W2:Y:S01]  /*3190*/  @P5 LDG.E R20, desc[UR36][R8.64+0x104] ;  /* 0x0001042408145981 */ /* 0x000ea2000c1e1900 */
[----:B------:R-:W-:Y:S02]  /*31a0*/  @P5 LOP3.LUT R18, R18, R31, RZ, 0x3c, !PT ;  /* 0x0000001f12125212 */ /* 0x000fe400078e3cff */
[----:B------:R-:W-:Y:S02]  /*31b0*/  @P5 LOP3.LUT R19, R19, R36, RZ, 0x3c, !PT ;  /* 0x0000002413135212 */ /* 0x000fe400078e3cff */
[----:B------:R-:W2:Y:S01]  /*31c0*/  @P0 LDG.E R36, desc[UR36][R8.64+0x134] ;  /* 0x0001342408240981 */ /* 0x000ea2000c1e1900 */
[----:B------:R-:W-:Y:S02]  /*31d0*/  @P6 LOP3.LUT R18, R18, R15, RZ, 0x3c, !PT ;  /* 0x0000000f12126212 */ /* 0x000fe400078e3cff */
[----:B------:R-:W-:Y:S01]  /*31e0*/  @P6 LOP3.LUT R19, R19, R38, RZ, 0x3c, !PT ;  /* 0x0000002613136212 */ /* 0x000fe200078e3cff */
        /* <DEDUP_REMOVED lines=8> */
[----:B------:R-:W-:-:S04]  /*3270*/  UIADD3 UR4, UPT, UPT, UR4, 0x10, URZ ;  /* 0x0000001004047890 */ /* 0x000fc8000fffe0ff */
[----:B------:R-:W-:Y:S01]  /*3280*/  UISETP.NE.AND UP0, UPT, UR4, 0x20, UPT ;  /* 0x000000200400788c */ /* 0x000fe2000bf05270 */
[----:B------:R-:W-:Y:S02]  /*3290*/  @P5 LOP3.LUT R17, R17, R20, RZ, 0x3c, !PT ;  /* 0x0000001411115212 */ /* 0x000fe400078e3cff */
[----:B------:R-:W-:Y:S02]  /*32a0*/  @P0 LOP3.LUT R19, R19, R36, RZ, 0x3c, !PT ;  /* 0x0000002413130212 */ /* 0x000fe400078e3cff */
[----:B------:R-:W-:Y:S02]  /*32b0*/  @P0 LOP3.LUT R18, R18, R15, RZ, 0x3c, !PT ;  /* 0x0000000f12120212 */ /* 0x000fe400078e3cff */
[----:B------:R-:W-:Y:S02]  /*32c0*/  @P0 LOP3.LUT R23, R23, R38, RZ, 0x3c, !PT ;  /* 0x0000002617170212 */ /* 0x000fe400078e3cff */
[----:B---3--:R-:W-:Y:S02]  /*32d0*/  @P6 LOP3.LUT R22, R22, R13, RZ, 0x3c, !PT ;  /* 0x0000000d16166212 */ /* 0x008fe400078e3cff */
[----:B----4-:R-:W-:-:S02]  /*32e0*/  @P6 LOP3.LUT R17, R17, R14, RZ, 0x3c, !PT ;  /* 0x0000000e11116212 */ /* 0x010fc400078e3cff */
[----:B------:R-:W-:Y:S02]  /*32f0*/  @P0 LOP3.LUT R22, R22, R21, RZ, 0x3c, !PT ;  /* 0x0000001516160212 */ /* 0x000fe400078e3cff */
[----:B--2---:R-:W-:Y:S01]  /*3300*/  @P0 LOP3.LUT R17, R17, R34, RZ, 0x3c, !PT ;  /* 0x0000002211110212 */ /* 0x004fe200078e3cff */
[----:B------:R-:W-:Y:S06]  /*3310*/  BRA.U UP0, `(.L_x_13) ;  /* 0xfffffff5004c7547 */ /* 0x000fec000b83ffff */
        /* <DEDUP_REMOVED lines=12> */
[----:B----4-:R-:W-:Y:S02]  /*33e0*/  IMAD.MOV.U32 R17, RZ, RZ, RZ ;  /* 0x000000ffff117224 */ /* 0x010fe400078e00ff */
[----:B------:R-:W-:Y:S02]  /*33f0*/  IMAD.U32 R18, RZ, RZ, UR4 ;  /* 0x00000004ff127e24 */ /* 0x000fe4000f8e00ff */
[----:B------:R-:W-:Y:S02]  /*3400*/  IMAD.U32 R19, RZ, RZ, UR5 ;  /* 0x00000005ff137e24 */ /* 0x000fe4000f8e00ff */
[----:B------:R-:W-:-:S02]  /*3410*/  IMAD.U32 R22, RZ, RZ, UR4 ;  /* 0x00000004ff167e24 */ /* 0x000fc4000f8e00ff */
[----:B------:R-:W-:-:S07]  /*3420*/  IMAD.U32 R23, RZ, RZ, UR5 ;  /* 0x00000005ff177e24 */ /* 0x000fce000f8e00ff */
.L_x_16:
[----:B------:R-:W-:-:S06]  /*3430*/  IMAD R10, R11, 0x4, R4 ;  /* 0x000000040b0a7824 */ /* 0x000fcc00078e0204 */
[----:B------:R-:W5:Y:S01]  /*3440*/  LDL R10, [R10+0x4] ;  /* 0x000004000a0a7983 */ /* 0x000f620000100800 */
[----:B------:R-:W-:Y:S01]  /*3450*/  IMAD.SHL.U32 R12, R11, 0x20, RZ ;  /* 0x000000200b0c7824 */ /* 0x000fe200078e00ff */
[----:B------:R-:W-:-:S06]  /*3460*/  UMOV UR4, URZ ;  /* 0x000000ff00047c82 */ /* 0x000fcc0008000000 */
.L_x_15:
        /* <DEDUP_REMOVED lines=185> */
[----:B0-----:R-:W-:Y:S02]  /*4000*/  IMAD.MOV.U32 R17, RZ, RZ, RZ ;  /* 0x000000ffff117224 */ /* 0x001fe400078e00ff */
[----:B------:R-:W-:Y:S02]  /*4010*/  IMAD.U32 R18, RZ, RZ, UR4 ;  /* 0x00000004ff127e24 */ /* 0x000fe4000f8e00ff */
[----:B------:R-:W-:Y:S02]  /*4020*/  IMAD.U32 R19, RZ, RZ, UR5 ;  /* 0x00000005ff137e24 */ /* 0x000fe4000f8e00ff */
[----:B------:R-:W-:-:S02]  /*4030*/  IMAD.U32 R22, RZ, RZ, UR4 ;  /* 0x00000004ff167e24 */ /* 0x000fc4000f8e00ff */
[----:B------:R-:W-:-:S07]  /*4040*/  IMAD.U32 R23, RZ, RZ, UR5 ;  /* 0x00000005ff177e24 */ /* 0x000fce000f8e00ff */
.L_x_18:
[----:B------:R-:W-:-:S06]  /*4050*/  IMAD R10, R11, 0x4, R4 ;  /* 0x000000040b0a7824 */ /* 0x000fcc00078e0204 */
[----:B------:R-:W5:Y:S01]  /*4060*/  LDL R10, [R10+0x4] ;  /* 0x000004000a0a7983 */ /* 0x000f620000100800 */
[----:B------:R-:W-:Y:S01]  /*4070*/  IMAD.SHL.U32 R12, R11, 0x20, RZ ;  /* 0x000000200b0c7824 */ /* 0x000fe200078e00ff */
[----:B------:R-:W-:-:S06]  /*4080*/  UMOV UR4, URZ ;  /* 0x000000ff00047c82 */ /* 0x000fcc0008000000 */
.L_x_17:
        /* <DEDUP_REMOVED lines=11> */
[----:B------:R-:W4:Y:S04]  /*4140*/  @P4 LDG.E R36, desc[UR36][R8.64+0x60] ;  /* 0x0000602408244981 */ /* 0x000f28000c1e1900 */
[----:B------:R-:W4:Y:S04]  /*4150*/  @!P0 LDG.E R13, desc[UR36][R8.64+0x4] ;  /* 0x00000424080d8981 */ /* 0x000f28000c1e1900 */
[----:B------:R-:W4:Y:S04]  /*4160*/  @!P0 LDG.E R15, desc[UR36][R8.64+0xc] ;  /* 0x00000c24080f8981 */ /* 0x000f28000c1e1900 */
[----:B------:R-:W4:Y:S04]  /*4170*/  @P1 LDG.E R21, desc[UR36][R8.64+0x18] ;  /* 0x0000182408151981 */ /* 0x000f28000c1e1900 */
        /* <DEDUP_REMOVED lines=10> */
[----:B------:R-:W-:Y:S02]  /*4220*/  @!P0 LOP3.LUT R18, R18, R13, RZ, 0x3c, !PT ;  /* 0x0000000d12128212 */ /* 0x000fe400078e3cff */
[----:B------:R-:W4:Y:S01]  /*4230*/  @P1 LDG.E R13, desc[UR36][R8.64+0x20] ;  /* 0x00002024080d1981 */ /* 0x000f22000c1e1900 */
[----:B------:R-:W-:-:S03]  /*4240*/  @!P0 LOP3.LUT R22, R22, R15, RZ, 0x3c, !PT ;  /* 0x0000000f16168212 */ /* 0x000fc600078e3cff */
[----:B------:R-:W4:Y:S01]  /*4250*/  @P2 LDG.E R15, desc[UR36][R8.64+0x2c] ;  /* 0x00002c24080f2981 */ /* 0x000f22000c1e1900 */
[----:B------:R-:W-:-:S03]  /*4260*/  @P1 LOP3.LUT R18, R18, R21, RZ, 0x3c, !PT ;  /* 0x0000001512121212 */ /* 0x000fc600078e3cff */
        /* <DEDUP_REMOVED lines=22> */
[----:B------:R-:W-:Y:S02]  /*43d0*/  @P3 LOP3.LUT R22, R22, R13, RZ, 0x3c, !PT ;  /* 0x0000000d16163212 */ /* 0x000fe400078e3cff */
        /* <DEDUP_REMOVED lines=13> */
[----:B------:R-:W-:Y:S02]  /*44b0*/  LOP3.LUT P0, RZ, R31, 0x80, RZ, 0xc0, !PT ;  /* 0x000000801fff7812 */ /* 0x000fe4000780c0ff */
[----:B------:R-:W-:Y:S02]  /*44c0*/  @P5 LOP3.LUT R18, R18, R13, RZ, 0x3c, !PT ;  /* 0x0000000d12125212 */ /* 0x000fe400078e3cff */
[----:B------:R-:W4:Y:S01]  /*44d0*/  @P6 LDG.E R13, desc[UR36][R8.64+0x84] ;  /* 0x00008424080d6981 */ /* 0x000f22000c1e1900 */
[----:B------:R-:W-:Y:S02]  /*44e0*/  @P5 LOP3.LUT R22, R22, R15, RZ, 0x3c, !PT ;  /* 0x0000000f16165212 */ /* 0x000fe400078e3cff */
[----:B------:R-:W-:-:S06]  /*44f0*/  @P6 LOP3.LUT R18, R18, R21, RZ, 0x3c, !PT ;  /* 0x0000001512126212 */ /* 0x000fcc00078e3cff */
        /* <DEDUP_REMOVED lines=12> */
[----:B------:R-:W-:Y:S02]  /*45c0*/  @P0 LOP3.LUT R22, R22, R21, RZ, 0x3c, !PT ;  /* 0x0000001516160212 */ /* 0x000fe400078e3cff */
[----:B--2---:R-:W-:-:S04]  /*45d0*/  @P6 LOP3.LUT R17, R17, R14, RZ, 0x3c, !PT ;  /* 0x0000000e11116212 */ /* 0x004fc800078e3cff */
[----:B---3--:R-:W-:Y:S02]  /*45e0*/  @P0 LOP3.LUT R17, R17, R20, RZ, 0x3c, !PT ;  /* 0x0000001411110212 */ /* 0x008fe400078e3cff */
[----:B----4-:R-:W-:Y:S02]  /*45f0*/  @P0 LOP3.LUT R19, R19, R30, RZ, 0x3c, !PT ;  /* 0x0000001e13130212 */ /* 0x010fe400078e3cff */
[----:B------:R-:W-:Y:S02]  /*4600*/  @P0 LOP3.LUT R23, R23, R34, RZ, 0x3c, !PT ;  /* 0x0000002217170212 */ /* 0x000fe400078e3cff */
        /* <DEDUP_REMOVED lines=21> */
[----:B------:R-:W-:Y:S02]  /*4760*/  @P2 LOP3.LUT R23, R23, R36, RZ, 0x3c, !PT ;  /* 0x0000002417172212 */ /* 0x000fe400078e3cff */
[----:B------:R-:W-:Y:S01]  /*4770*/  LOP3.LUT P0, RZ, R31, 0x8000, RZ, 0xc0, !PT ;  /* 0x000080001fff7812 */ /* 0x000fe2000780c0ff */
[----:B------:R-:W4:Y:S04]  /*4780*/  @P5 LDG.E R36, desc[UR36][R8.64+0x10c] ;  /* 0x00010c2408245981 */ /* 0x000f28000c1e1900 */
[----:B------:R-:W4:Y:S08]  /*4790*/  @P2 LDG.E R31, desc[UR36][R8.64+0xd4] ;  /* 0x0000d424081f2981 */ /* 0x000f30000c1e1900 */
        /* <DEDUP_REMOVED lines=11> */
[----:B------:R-:W4:Y:S01]  /*4850*/  @P6 LDG.E R34, desc[UR36][R8.64+0x128] ;  /* 0x0001282408226981 */ /* 0x000f22000c1e1900 */
[----:B------:R-:W-:-:S03]  /*4860*/  @P1 LOP3.LUT R22, R22, R15, RZ, 0x3c, !PT ;  /* 0x0000000f16161212 */ /* 0x000fc600078e3cff */
[----:B------:R-:W4:Y:S04]  /*4870*/  @P3 LDG.E R15, desc[UR36][R8.64+0xe8] ;  /* 0x0000e824080f3981 */ /* 0x000f28000c1e1900 */
        /* <DEDUP_REMOVED lines=18> */
[----:B------:R-:W-:Y:S01]  /*49a0*/  @P4 LOP3.LUT R22, R22, R31, RZ, 0x3c, !PT ;  /* 0x0000001f16164212 */ /* 0x000fe200078e3cff */
        /* <DEDUP_REMOVED lines=15> */
[----:B------:R-:W-:-:S04]  /*4aa0*/  UIADD3 UR4, UPT, UPT, UR4, 0x10, URZ ;  /* 0x0000001004047890 */ /* 0x000fc8000fffe0ff */
[----:B------:R-:W-:Y:S01]  /*4ab0*/  UISETP.NE.AND UP0, UPT, UR4, 0x20, UPT ;  /* 0x000000200400788c */ /* 0x000fe2000bf05270 */
[----:B------:R-:W-:Y:S02]  /*4ac0*/  @P6 LOP3.LUT R19, R19, R36, RZ, 0x3c, !PT ;  /* 0x0000002413136212 */ /* 0x000fe400078e3cff */
[----:B------:R-:W-:Y:S02]  /*4ad0*/  @P0 LOP3.LUT R23, R23, R38, RZ, 0x3c, !PT ;  /* 0x0000002617170212 */ /* 0x000fe400078e3cff */
[----:B--2---:R-:W-:-:S04]  /*4ae0*/  @P5 LOP3.LUT R17, R17, R14, RZ, 0x3c, !PT ;  /* 0x0000000e11115212 */ /* 0x004fc800078e3cff */
[----:B---3--:R-:W-:-:S04]  /*4af0*/  @P6 LOP3.LUT R17, R17, R20, RZ, 0x3c, !PT ;  /* 0x0000001411116212 */ /* 0x008fc800078e3cff */
[----:B----4-:R-:W-:Y:S02]  /*4b00*/  @P0 LOP3.LUT R17, R17, R30, RZ, 0x3c, !PT ;  /* 0x0000001e11110212 */ /* 0x010fe400078e3cff */
[----:B------:R-:W-:Y:S02]  /*4b10*/  @P6 LOP3.LUT R22, R22, R13, RZ, 0x3c, !PT ;  /* 0x0000000d16166212 */ /* 0x000fe400078e3cff */
[----:B------:R-:W-:Y:S02]  /*4b20*/  @P0 LOP3.LUT R19, R19, R34, RZ, 0x3c, !PT ;  /* 0x0000002213130212 */ /* 0x000fe400078e3cff */
[----:B------:R-:W-:Y:S02]  /*4b30*/  @P0 LOP3.LUT R18, R18, R15, RZ, 0x3c, !PT ;  /* 0x0000000f12120212 */ /* 0x000fe400078e3cff */
[----:B------:R-:W-:Y:S01]  /*4b40*/  @P0 LOP3.LUT R22, R22, R21, RZ, 0x3c, !PT ;  /* 0x0000001516160212 */ /* 0x000fe200078e3cff */
[----:B------:R-:W-:Y:S06]  /*4b50*/  BRA.U UP0, `(.L_x_17) ;  /* 0xfffffff5004c7547 */ /* 0x000fec000b83ffff */
[----:B------:R-:W-:-:S05]  /*4b60*/  VIADD R11, R11, 0x1 ;  /* 0x000000010b0b7836 */ /* 0x000fca0000000000 */
[----:B------:R-:W-:-:S13]  /*4b70*/  ISETP.NE.AND P0, PT, R11, 0x5, PT ;  /* 0x000000050b00780c */ /* 0x000fda0003f05270 */
[----:B------:R-:W-:Y:S05]  /*4b80*/  @P0 BRA `(.L_x_18) ;  /* 0xfffffff400300947 */ /* 0x000fea000383ffff */
[----:B------:R0:W-:Y:S04]  /*4b90*/  STL [R1+0x14], R17 ;  /* 0x0000141101007387 */ /* 0x0001e80000100800 */
[----:B------:R0:W-:Y:S04]  /*4ba0*/  STL.64 [R1+0x18], R18 ;  /* 0x0000181201007387 */ /* 0x0001e80000100a00 */
[----:B------:R0:W-:Y:S02]  /*4bb0*/  STL.64 [R1+0x20], R22 ;  /* 0x0000201601007387 */ /* 0x0001e40000100a00 */
.L_x_12:
[----:B------:R-:W-:Y:S05]  /*4bc0*/  BSYNC.RECONVERGENT B1 ;  /* 0x0000000000017941 */ /* 0x000fea0003800200 */
.L_x_11:
[C---:B------:R-:W-:Y:S01]  /*4bd0*/  ISETP.GT.U32.AND P0, PT, R0.reuse, 0x3, PT ;  /* 0x000000030000780c */ /* 0x040fe20003f04070 */
[----:B------:R-:W-:Y:S01]  /*4be0*/  VIADD R5, R5, 0x1 ;  /* 0x0000000105057836 */ /* 0x000fe20000000000 */
[--C-:B------:R-:W-:Y:S02]  /*4bf0*/  SHF.R.U64 R0, R0, 0x2, R3.reuse ;  /* 0x0000000200007819 */ /* 0x100fe40000001203 */
[----:B------:R-:W-:Y:S02]  /*4c00*/  ISETP.GT.U32.AND.EX P0, PT, R3, RZ, PT, P0 ;  /* 0x000000ff0300720c */ /* 0x000fe40003f04100 */
[----:B------:R-:W-:-:S11]  /*4c10*/  SHF.R.U32.HI R3, RZ, 0x2, R3 ;  /* 0x00000002ff037819 */ /* 0x000fd60000011603 */
[----:B------:R-:W-:Y:S05]  /*4c20*/  @P0 BRA `(.L_x_19) ;  /* 0xffffffd800bc0947 */ /* 0x000fea000383ffff */
.L_x_10:
[----:B------:R-:W-:Y:S05]  /*4c30*/  BSYNC.RECONVERGENT B0 ;  /* 0x0000000000007941 */ /* 0x000fea0003800200 */
.L_x_9:
[----:B------:R-:W-:Y:S01]  /*4c40*/  IMAD R0, R29, 0x587c5, R16 ;  /* 0x000587c51d007824 */ /* 0x000fe200078e0210 */
[----:B0-----:R-:W-:Y:S01]  /*4c50*/  MOV R16, 0x0 ;  /* 0x0000000000107802 */ /* 0x001fe20000000f00 */
[----:B------:R0:W-:Y:S01]  /*4c60*/  STL.64 [R1+0x28], RZ ;  /* 0x000028ff01007387 */ /* 0x0001e20000100a00 */
[----:B------:R-:W5:Y:S01]  /*4c70*/  LDCU.64 UR4, c[0x4][0x78] ;  /* 0x01000f00ff0477ac */ /* 0x000f620008000a00 */
[----:B------:R-:W-:Y:S01]  /*4c80*/  CS2R R6, SRZ ;  /* 0x0000000000067805 */ /* 0x000fe2000001ff00 */
[----:B------:R0:W0:Y:S01]  /*4c90*/  LDC.64 R8, c[0x4][R16] ;  /* 0x0100000010087b82 */ /* 0x0000220000000a00 */
[----:B------:R0:W-:Y:S04]  /*4ca0*/  STL [R1+0x10], R0 ;  /* 0x0000100001007387 */ /* 0x0001e80000100800 */
[----:B------:R0:W-:Y:S04]  /*4cb0*/  STL [R1+0x30], RZ ;  /* 0x000030ff01007387 */ /* 0x0001e80000100800 */
[----:B------:R0:W-:Y:S01]  /*4cc0*/  STL.64 [R1+0x38], RZ ;  /* 0x000038ff01007387 */ /* 0x0001e20000100a00 */
[----:B-----5:R-:W-:-:S02]  /*4cd0*/  IMAD.U32 R4, RZ, RZ, UR4 ;  /* 0x00000004ff047e24 */ /* 0x020fc4000f8e00ff */
[----:B------:R-:W-:-:S07]  /*4ce0*/  IMAD.U32 R5, RZ, RZ, UR5 ;  /* 0x00000005ff057e24 */ /* 0x000fce000f8e00ff */
[----:B------:R-:W-:-:S07]  /*4cf0*/  LEPC R20, `(.L_x_20) ;  /* 0x000000001014794e */ /* 0x000fce0000000000 */
[----:B01234-:R-:W-:Y:S05]  /*4d00*/  CALL.ABS.NOINC R8 ;  /* 0x0000000008007343 */ /* 0x01ffea0003c00000 */
.L_x_20:
[----:B------:R0:W-:Y:S01]  /*4d10*/  STL.64 [R1+0x40], R28 ;  /* 0x0000401c01007387 */ /* 0x0001e20000100a00 */
[----:B------:R0:W1:Y:S01]  /*4d20*/  LDC.64 R8, c[0x4][R16] ;  /* 0x0100000010087b82 */ /* 0x0000620000000a00 */
[----:B------:R-:W2:Y:S01]  /*4d30*/  LDCU.64 UR4, c[0x4][0x80] ;  /* 0x01001000ff0477ac */ /* 0x000ea20008000a00 */
[----:B------:R-:W-:Y:S02]  /*4d40*/  IMAD.MOV.U32 R6, RZ, RZ, R32 ;  /* 0x000000ffff067224 */ /* 0x000fe400078e0020 */
[----:B------:R-:W-:Y:S02]  /*4d50*/  IMAD.MOV.U32 R7, RZ, RZ, R27 ;  /* 0x000000ffff077224 */ /* 0x000fe400078e001b */
[----:B--2---:R-:W-:Y:S02]  /*4d60*/  IMAD.U32 R4, RZ, RZ, UR4 ;  /* 0x00000004ff047e24 */ /* 0x004fe4000f8e00ff */
[----:B0-----:R-:W-:-:S07]  /*4d70*/  IMAD.U32 R5, RZ, RZ, UR5 ;  /* 0x00000005ff057e24 */ /* 0x001fce000f8e00ff */
[----:B------:R-:W-:-:S07]  /*4d80*/  LEPC R20, `(.L_x_21) ;  /* 0x000000001014794e */ /* 0x000fce0000000000 */
[----:B-1----:R-:W-:Y:S05]  /*4d90*/  CALL.ABS.NOINC R8 ;  /* 0x0000000008007343 */ /* 0x002fea0003c00000 */
.L_x_21:
[----:B------:R-:W0:Y:S01]  /*4da0*/  LDC R0, c[0x3][0x58] ;  /* 0x00c01600ff007b82 */ /* 0x000e220000000800 */
[----:B------:R-:W1:Y:S01]  /*4db0*/  LDCU.64 UR4, c[0x4][0x88] ;  /* 0x01001100ff0477ac */ /* 0x000e620008000a00 */
[----:B------:R-:W-:Y:S02]  /*4dc0*/  IMAD.MOV.U32 R6, RZ, RZ, R32 ;  /* 0x000000ffff067224 */ /* 0x000fe400078e0020 */
[----:B------:R-:W-:-:S04]  /*4dd0*/  IMAD.MOV.U32 R7, RZ, RZ, R27 ;  /* 0x000000ffff077224 */ /* 0x000fc800078e001b */
[----:B------:R2:W3:Y:S01]  /*4de0*/  LDC.64 R8, c[0x4][R16] ;  /* 0x0100000010087b82 */ /* 0x0004e20000000a00 */
[----:B-1----:R-:W-:Y:S02]  /*4df0*/  IMAD.U32 R4, RZ, RZ, UR4 ;  /* 0x00000004ff047e24 */ /* 0x002fe4000f8e00ff */
[----:B------:R-:W-:Y:S01]  /*4e00*/  IMAD.U32 R5, RZ, RZ, UR5 ;  /* 0x00000005ff057e24 */ /* 0x000fe2000f8e00ff */
[----:B0-----:R2:W-:Y:S06]  /*4e10*/  STL [R1+0x40], R0 ;  /* 0x0000400001007387 */ /* 0x0015ec0000100800 */
[----:B------:R-:W-:-:S07]  /*4e20*/  LEPC R20, `(.L_x_22) ;  /* 0x000000001014794e */ /* 0x000fce0000000000 */
[----:B--23--:R-:W-:Y:S05]  /*4e30*/  CALL.ABS.NOINC R8 ;  /* 0x0000000008007343 */ /* 0x00cfea0003c00000 */
.L_x_22:
[----:B------:R-:W0:Y:S01]  /*4e40*/  LDC.64 R8, c[0x3][0x60] ;  /* 0x00c01800ff087b82 */ /* 0x000e220000000a00 */
[----:B------:R1:W-:Y:S01]  /*4e50*/  STL [R1+0x40], RZ ;  /* 0x000040ff01007387 */ /* 0x0003e20000100800 */
[----:B------:R-:W2:Y:S01]  /*4e60*/  LDCU.64 UR4, c[0x4][0x90] ;  /* 0x01001200ff0477ac */ /* 0x000ea20008000a00 */
[----:B------:R-:W-:Y:S02]  /*4e70*/  IMAD.MOV.U32 R6, RZ, RZ, R32 ;  /* 0x000000ffff067224 */ /* 0x000fe400078e0020 */
[----:B------:R-:W-:-:S03]  /*4e80*/  IMAD.MOV.U32 R7, RZ, RZ, R27 ;  /* 0x000000ffff077224 */ /* 0x000fc600078e001b */
[----:B------:R1:W3:Y:S01]  /*4e90*/  LDC.64 R10, c[0x4][R16] ;  /* 0x01000000100a7b82 */ /* 0x0002e20000000a00 */
[----:B--2---:R-:W-:Y:S02]  /*4ea0*/  IMAD.U32 R4, RZ, RZ, UR4 ;  /* 0x00000004ff047e24 */ /* 0x004fe4000f8e00ff */
[----:B------:R-:W-:Y:S01]  /*4eb0*/  IMAD.U32 R5, RZ, RZ, UR5 ;  /* 0x00000005ff057e24 */ /* 0x000fe2000f8e00ff */
[----:B0-----:R1:W-:Y:S06]  /*4ec0*/  STL.64 [R1+0x48], R8 ;  /* 0x0000480801007387 */ /* 0x0013ec0000100a00 */
[----:B------:R-:W-:-:S07]  /*4ed0*/  LEPC R20, `(.L_x_23) ;  /* 0x000000001014794e */ /* 0x000fce0000000000 */
[----:B-1-3--:R-:W-:Y:S05]  /*4ee0*/  CALL.ABS.NOINC R10 ;  /* 0x000000000a007343 */ /* 0x00afea0003c00000 */
.L_x_23:
[----:B------:R-:W0:Y:S01]  /*4ef0*/  LDC.64 R8, c[0x3][0x68] ;  /* 0x00c01a00ff087b82 */ /* 0x000e220000000a00 */
[----:B------:R-:W-:Y:S01]  /*4f00*/  IMAD.MOV.U32 R0, RZ, RZ, 0x1 ;  /* 0x00000001ff007424 */ /* 0x000fe200078e00ff */
[----:B------:R-:W1:Y:S01]  /*4f10*/  LDCU.64 UR4, c[0x4][0x90] ;  /* 0x01001200ff0477ac */ /* 0x000e620008000a00 */
[----:B------:R-:W-:Y:S02]  /*4f20*/  IMAD.MOV.U32 R6, RZ, RZ, R32 ;  /* 0x000000ffff067224 */ /* 0x000fe400078e0020 */
[----:B------:R-:W-:Y:S01]  /*4f30*/  IMAD.MOV.U32 R7, RZ, RZ, R27 ;  /* 0x000000ffff077224 */ /* 0x000fe200078e001b */
[----:B------:R2:W-:Y:S02]  /*4f40*/  STL [R1+0x40], R0 ;  /* 0x0000400001007387 */ /* 0x0005e40000100800 */
[----:B------:R2:W3:Y:S01]  /*4f50*/  LDC.64 R10, c[0x4][R16] ;  /* 0x01000000100a7b82 */ /* 0x0004e20000000a00 */
[----:B-1----:R-:W-:Y:S02]  /*4f60*/  IMAD.U32 R4, RZ, RZ, UR4 ;  /* 0x00000004ff047e24 */ /* 0x002fe4000f8e00ff */
[----:B------:R-:W-:Y:S01]  /*4f70*/  IMAD.U32 R5, RZ, RZ, UR5 ;  /* 0x00000005ff057e24 */ /* 0x000fe2000f8e00ff */
[----:B0-----:R2:W-:Y:S06]  /*4f80*/  STL.64 [R1+0x48], R8 ;  /* 0x0000480801007387 */ /* 0x0015ec0000100a00 */
[----:B------:R-:W-:-:S07]  /*4f90*/  LEPC R20, `(.L_x_24) ;  /* 0x000000001014794e */ /* 0x000fce0000000000 */
[----:B--23--:R-:W-:Y:S05]  /*4fa0*/  CALL.ABS.NOINC R10 ;  /* 0x000000000a007343 */ /* 0x00cfea0003c00000 */
.L_x_24:
        /* <DEDUP_REMOVED lines=12> */
.L_x_25:
[----:B------:R-:W0:Y:S02]  /*5070*/  LDCU UR4, c[0x3][0x58] ;  /* 0x00c00b00ff0477ac */ /* 0x000e240008000800 */
[----:B0-----:R-:W-:-:S09]  /*5080*/  UISETP.GE.AND UP0, UPT, UR4, 0x1, UPT ;  /* 0x000000010400788c */ /* 0x001fd2000bf06270 */
[----:B------:R-:W-:Y:S05]  /*5090*/  BRA.U !UP0, `(.L_x_26) ;  /* 0x0000001508447547 */ /* 0x000fea000b800000 */
[----:B------:R-:W0:Y:S01]  /*50a0*/  LDC.64 R30, c[0x3][0x48] ;  /* 0x00c01200ff1e7b82 */ /* 0x000e220000000a00 */
[----:B------:R-:W-:Y:S01]  /*50b0*/  BSSY.RECONVERGENT B8, `(.L_x_27) ;  /* 0x00000f4000087945 */ /* 0x000fe20003800200 */
[----:B------:R-:W-:Y:S01]  /*50c0*/  IMAD.MOV.U32 R34, RZ, RZ, RZ ;  /* 0x000000ffff227224 */ /* 0x000fe200078e00ff */
[----:B0-----:R-:W-:-:S05]  /*50d0*/  IADD3 R30, P0, PT, R30, 0x7, RZ ;  /* 0x000000071e1e7810 */ /* 0x001fca0007f1e0ff */
[----:B------:R-:W-:-:S08]  /*50e0*/  IMAD.X R31, RZ, RZ, R31, P0 ;  /* 0x000000ffff1f7224 */ /* 0x000fd000000e061f */
.L_x_51:
[----:B------:R-:W-:Y:S01]  /*50f0*/  MOV R0, 0x0 ;  /* 0x0000000000007802 */ /* 0x000fe20000000f00 */
[----:B------:R0:W-:Y:S01]  /*5100*/  STL [R1+0x40], R34 ;  /* 0x0000402201007387 */ /* 0x0001e20000100800 */
[----:B------:R-:W1:Y:S01]  /*5110*/  LDCU.64 UR4, c[0x4][0x98] ;  /* 0x01001300ff0477ac */ /* 0x000e620008000a00 */
[----:B------:R-:W-:Y:S01]  /*5120*/  IMAD.MOV.U32 R6, RZ, RZ, R32 ;  /* 0x000000ffff067224 */ /* 0x000fe200078e0020 */
[----:B------:R0:W2:Y:S01]  /*5130*/  LDC.64 R8, c[0x4][R0] ;  /* 0x0100000000087b82 */ /* 0x0000a20000000a00 */
[----:B------:R-:W-:Y:S02]  /*5140*/  IMAD.MOV.U32 R7, RZ, RZ, R27 ;  /* 0x000000ffff077224 */ /* 0x000fe400078e001b */
[----:B-1----:R-:W-:Y:S02]  /*5150*/  IMAD.U32 R4, RZ, RZ, UR4 ;  /* 0x00000004ff047e24 */ /* 0x002fe4000f8e00ff */
[----:B0-----:R-:W-:-:S07]  /*5160*/  IMAD.U32 R5, RZ, RZ, UR5 ;  /* 0x00000005ff057e24 */ /* 0x001fce000f8e00ff */
[----:B------:R-:W-:-:S07]  /*5170*/  LEPC R20, `(.L_x_28) ;  /* 0x000000001014794e */ /* 0x000fce0000000000 */
[----:B--2---:R-:W-:Y:S05]  /*5180*/  CALL.ABS.NOINC R8 ;  /* 0x0000000008007343 */ /* 0x004fea0003c00000 */
.L_x_28:
[----:B------:R-:W-:Y:S01]  /*5190*/  IMAD.WIDE.U32 R4, R34, 0x8, R30 ;  /* 0x0000000822047825 */ /* 0x000fe200078e001e */
[----:B------:R-:W-:Y:S03]  /*51a0*/  BSSY.RECONVERGENT B7, `(.L_x_29) ;  /* 0x00000d1000077945 */ /* 0x000fe60003800200 */
[----:B------:R-:W-:Y:S02]  /*51b0*/  IMAD.MOV.U32 R36, RZ, RZ, RZ ;  /* 0x000000ffff247224 */ /* 0x000fe400078e00ff */
[----:B------:R-:W-:Y:S02]  /*51c0*/  IMAD.MOV.U32 R28, RZ, RZ, R4 ;  /* 0x000000ffff1c7224 */ /* 0x000fe400078e0004 */
[----:B------:R-:W-:-:S07]  /*51d0*/  IMAD.MOV.U32 R29, RZ, RZ, R5 ;  /* 0x000000ffff1d7224 */ /* 0x000fce00078e0005 */
.L_x_48:
[----:B------:R-:W-:Y:S01]  /*51e0*/  VIADD R0, R36, 0x7 ;  /* 0x0000000724007836 */ /* 0x000fe20000000000 */
[----:B------:R-:W-:Y:S04]  /*51f0*/  BSSY.RECONVERGENT B6, `(.L_x_30) ;  /* 0x0000062000067945 */ /* 0x000fe80003800200 */
[----:B------:R-:W-:-:S13]  /*5200*/  ISETP.GT.U32.AND P0, PT, R0, 0x1, PT ;  /* 0x000000010000780c */ /* 0x000fda0003f04070 */
[----:B------:R-:W-:Y:S05]  /*5210*/  @P0 BRA `(.L_x_31) ;  /* 0x00000004007c0947 */ /* 0x000fea0003800000 */
[----:B------:R-:W2:Y:S01]  /*5220*/  LDG.E.U8 R0, desc[UR36][R28.64] ;  /* 0x000000241c007981 */ /* 0x000ea2000c1e1100 */
[----:B------:R-:W-:Y:S01]  /*5230*/  MOV R16, 0x0 ;  /* 0x0000000000107802 */ /* 0x000fe20000000f00 */
[----:B------:R-:W0:Y:S01]  /*5240*/  LDCU.64 UR4, c[0x4][0x50] ;  /* 0x01000a00ff0477ac */ /* 0x000e220008000a00 */
[----:B------:R-:W-:Y:S02]  /*5250*/  IMAD.MOV.U32 R6, RZ, RZ, R25 ;  /* 0x000000ffff067224 */ /* 0x000fe400078e0019 */
[----:B------:R1:W3:Y:S01]  /*5260*/  LDC.64 R8, c[0x4][R16] ;  /* 0x0100000010087b82 */ /* 0x0002e20000000a00 */
[----:B------:R-:W-:Y:S02]  /*5270*/  IMAD.MOV.U32 R7, RZ, RZ, R2 ;  /* 0x000000ffff077224 */ /* 0x000fe400078e0002 */
[----:B0-----:R-:W-:Y:S02]  /*5280*/  IMAD.U32 R4, RZ, RZ, UR4 ;  /* 0x00000004ff047e24 */ /* 0x001fe4000f8e00ff */
[----:B------:R-:W-:Y:S01]  /*5290*/  IMAD.U32 R5, RZ, RZ, UR5 ;  /* 0x00000005ff057e24 */ /* 0x000fe2000f8e00ff */
[----:B--2---:R-:W-:-:S05]  /*52a0*/  SHF.R.U32.HI R0, RZ, 0x7, R0 ;  /* 0x00000007ff007819 */ /* 0x004fca0000011600 */
[----:B---3--:R1:W-:Y:S02]  /*52b0*/  STL [R1+0x8], R0 ;  /* 0x0000080001007387 */ /* 0x0083e40000100800 */
[----:B------:R-:W-:-:S07]  /*52c0*/  LEPC R20, `(.L_x_32) ;  /* 0x000000001014794e */ /* 0x000fce0000000000 */
[----:B-1----:R-:W-:Y:S05]  /*52d0*/  CALL.ABS.NOINC R8 ;  /* 0x0000000008007343 */ /* 0x002fea0003c00000 */
.L_x_32:
[----:B------:R-:W2:Y:S01]  /*52e0*/  LDG.E.U8 R0, desc[UR36][R28.64] ;  /* 0x000000241c007981 */ /* 0x000ea2000c1e1100 */
[----:B------:R0:W1:Y:S01]  /*52f0*/  LDC.64 R8, c[0x4][R16] ;  /* 0x0100000010087b82 */ /* 0x0000620000000a00 */
[----:B------:R-:W3:Y:S01]  /*5300*/  LDCU.64 UR4, c[0x4][0x50] ;  /* 0x01000a00ff0477ac */ /* 0x000ee20008000a00 */
[----:B------:R-:W-:Y:S02]  /*5310*/  IMAD.MOV.U32 R6, RZ, RZ, R25 ;  /* 0x000000ffff067224 */ /* 0x000fe400078e0019 */
[----:B------:R-:W-:Y:S02]  /*5320*/  IMAD.MOV.U32 R7, RZ, RZ, R2 ;  /* 0x000000ffff077224 */ /* 0x000fe400078e0002 */
[----:B---3--:R-:W-:Y:S02]  /*5330*/  IMAD.U32 R4, RZ, RZ, UR4 ;  /* 0x00000004ff047e24 */ /* 0x008fe4000f8e00ff */
[----:B------:R-:W-:Y:S01]  /*5340*/  IMAD.U32 R5, RZ, RZ, UR5 ;  /* 0x00000005ff057e24 */ /* 0x000fe2000f8e00ff */
[----:B--2---:R-:W-:-:S04]  /*5350*/  SHF.R.U32.HI R0, RZ, 0x6, R0 ;  /* 0x00000006ff007819 */ /* 0x004fc80000011600 */
[----:B------:R-:W-:-:S05]  /*5360*/  LOP3.LUT R0, R0, 0x1, RZ, 0xc0, !PT ;  /* 0x0000000100007812 */ /* 0x000fca00078ec0ff */
[----:B-1----:R0:W-:Y:S02]  /*5370*/  STL [R1+0x8], R0 ;  /* 0x0000080001007387 */ /* 0x0021e40000100800 */
[----:B------:R-:W-:-:S07]  /*5380*/  LEPC R20, `(.L_x_33) ;  /* 0x000000001014794e */ /* 0x000fce0000000000 */
[----:B0-----:R-:W-:Y:S05]  /*5390*/  CALL.ABS.NOINC R8 ;  /* 0x0000000008007343 */ /* 0x001fea0003c00000 */
.L_x_33:
        /* <DEDUP_REMOVED lines=12> */
.L_x_34:
        /* <DEDUP_REMOVED lines=12> */
.L_x_35:
        /* <DEDUP_REMOVED lines=12> */
.L_x_36:
        /* <DEDUP_REMOVED lines=12> */
.L_x_37:
        /* <DEDUP_REMOVED lines=12> */
.L_x_38:
[----:B------:R-:W2:Y:S01]  /*5760*/  LDG.E.U8 R0, desc[UR36][R28.64] ;  /* 0x000000241c007981 */ /* 0x000ea2000c1e1100 */
[----:B------:R0:W1:Y:S01]  /*5770*/  LDC.64 R8, c[0x4][R16] ;  /* 0x0100000010087b82 */ /* 0x0000620000000a00 */
[----:B------:R-:W3:Y:S01]  /*5780*/  LDCU.64 UR4, c[0x4][0x50] ;  /* 0x01000a00ff0477ac */ /* 0x000ee20008000a00 */
[----:B------:R-:W-:Y:S02]  /*5790*/  IMAD.MOV.U32 R6, RZ, RZ, R25 ;  /* 0x000000ffff067224 */ /* 0x000fe400078e0019 */
[----:B------:R-:W-:Y:S02]  /*57a0*/  IMAD.MOV.U32 R7, RZ, RZ, R2 ;  /* 0x000000ffff077224 */ /* 0x000fe400078e0002 */
[----:B---3--:R-:W-:Y:S02]  /*57b0*/  IMAD.U32 R4, RZ, RZ, UR4 ;  /* 0x00000004ff047e24 */ /* 0x008fe4000f8e00ff */
[----:B------:R-:W-:Y:S01]  /*57c0*/  IMAD.U32 R5, RZ, RZ, UR5 ;  /* 0x00000005ff057e24 */ /* 0x000fe2000f8e00ff */
[----:B--2---:R-:W-:-:S05]  /*57d0*/  LOP3.LUT R0, R0, 0x1, RZ, 0xc0, !PT ;  /* 0x0000000100007812 */ /* 0x004fca00078ec0ff */
[----:B-1----:R0:W-:Y:S02]  /*57e0*/  STL [R1+0x8], R0 ;  /* 0x0000080001007387 */ /* 0x0021e40000100800 */
[----:B------:R-:W-:-:S07]  /*57f0*/  LEPC R20, `(.L_x_31) ;  /* 0x000000001014794e */ /* 0x000fce0000000000 */
[----:B0-----:R-:W-:Y:S05]  /*5800*/  CALL.ABS.NOINC R8 ;  /* 0x0000000008007343 */ /* 0x001fea0003c00000 */
.L_x_31:
[----:B------:R-:W-:Y:S05]  /*5810*/  BSYNC.RECONVERGENT B6 ;  /* 0x0000000000067941 */ /* 0x000fea0003800200 */
.L_x_30:
        /* <DEDUP_REMOVED lines=16> */
.L_x_41:
        /* <DEDUP_REMOVED lines=12> */
.L_x_42:
        /* <DEDUP_REMOVED lines=12> */
.L_x_43:
        /* <DEDUP_REMOVED lines=12> */
.L_x_44:
        /* <DEDUP_REMOVED lines=12> */
.L_x_45:
        /* <DEDUP_REMOVED lines=12> */
.L_x_46:
        /* <DEDUP_REMOVED lines=12> */
.L_x_47:
        /* <DEDUP_REMOVED lines=11> */
.L_x_40:
[----:B------:R-:W-:Y:S05]  /*5e50*/  BSYNC.RECONVERGENT B6 ;  /* 0x0000000000067941 */ /* 0x000fea0003800200 */
.L_x_39:
[----:B------:R-:W-:Y:S01]  /*5e60*/  ISETP.NE.AND P0, PT, R35, RZ, PT ;  /* 0x000000ff2300720c */ /* 0x000fe20003f05270 */
[----:B------:R-:W-:Y:S01]  /*5e70*/  VIADD R36, R36, 0xfffffffe ;  /* 0xfffffffe24247836 */ /* 0x000fe20000000000 */
[----:B------:R-:W-:-:S04]  /*5e80*/  IADD3 R28, P1, PT, R28, -0x2, RZ ;  /* 0xfffffffe1c1c7810 */ /* 0x000fc80007f3e0ff */
[----:B------:R-:W-:-:S07]  /*5e90*/  IADD3.X R29, PT, PT, R29, -0x1, RZ, P1, !PT ;  /* 0xffffffff1d1d7810 */ /* 0x000fce0000ffe4ff */
[----:B------:R-:W-:Y:S05]  /*5ea0*/  @P0 BRA `(.L_x_48) ;  /* 0xfffffff000cc0947 */ /* 0x000fea000383ffff */
[----:B------:R-:W-:Y:S05]  /*5eb0*/  BSYNC.RECONVERGENT B7 ;  /* 0x0000000000077941 */ /* 0x000fea0003800200 */
.L_x_29:
[----:B------:R-:W-:Y:S01]  /*5ec0*/  MOV R16, 0x0 ;  /* 0x0000000000107802 */ /* 0x000fe20000000f00 */
[----:B------:R-:W0:Y:S01]  /*5ed0*/  LDCU.64 UR4, c[0x4][0x58] ;  /* 0x01000b00ff0477ac */ /* 0x000e220008000a00 */
[----:B------:R-:W-:Y:S02]  /*5ee0*/  CS2R R6, SRZ ;  /* 0x0000000000067805 */ /* 0x000fe4000001ff00 */
[----:B------:R1:W2:Y:S01]  /*5ef0*/  LDC.64 R8, c[0x4][R16] ;  /* 0x0100000010087b82 */ /* 0x0002a20000000a00 */
[----:B0-----:R-:W-:Y:S02]  /*5f00*/  IMAD.U32 R4, RZ, RZ, UR4 ;  /* 0x00000004ff047e24 */ /* 0x001fe4000f8e00ff */
[----:B-1----:R-:W-:-:S07]  /*5f10*/  IMAD.U32 R5, RZ, RZ, UR5 ;  /* 0x00000005ff057e24 */ /* 0x002fce000f8e00ff */
[----:B------:R-:W-:-:S07]  /*5f20*/  LEPC R20, `(.L_x_49) ;  /* 0x000000001014794e */ /* 0x000fce0000000000 */
[----:B--2---:R-:W-:Y:S05]  /*5f30*/  CALL.ABS.NOINC R8 ;  /* 0x0000000008007343 */ /* 0x004fea0003c00000 */
.L_x_49:
[----:B------:R0:W1:Y:S01]  /*5f40*/  LDC.64 R8, c[0x4][R16] ;  /* 0x0100000010087b82 */ /* 0x0000620000000a00 */
[----:B------:R-:W2:Y:S01]  /*5f50*/  LDCU.64 UR4, c[0x4][0x68] ;  /* 0x01000d00ff0477ac */ /* 0x000ea20008000a00 */
[----:B------:R-:W-:Y:S01]  /*5f60*/  CS2R R6, SRZ ;  /* 0x0000000000067805 */ /* 0x000fe2000001ff00 */
[----:B--2---:R-:W-:Y:S02]  /*5f70*/  IMAD.U32 R4, RZ, RZ, UR4 ;  /* 0x00000004ff047e24 */ /* 0x004fe4000f8e00ff */
[----:B0-----:R-:W-:-:S07]  /*5f80*/  IMAD.U32 R5, RZ, RZ, UR5 ;  /* 0x00000005ff057e24 */ /* 0x001fce000f8e00ff */
[----:B------:R-:W-:-:S07]  /*5f90*/  LEPC R20, `(.L_x_50) ;  /* 0x000000001014794e */ /* 0x000fce0000000000 */
[----:B-1----:R-:W-:Y:S05]  /*5fa0*/  CALL.ABS.NOINC R8 ;  /* 0x0000000008007343 */ /* 0x002fea0003c00000 */
.L_x_50:
[----:B------:R-:W0:Y:S01]  /*5fb0*/  LDC R3, c[0x3][0x58] ;  /* 0x00c01600ff037b82 */ /* 0x000e220000000800 */
[----:B------:R-:W-:-:S05]  /*5fc0*/  VIADD R34, R34, 0x1 ;  /* 0x0000000122227836 */ /* 0x000fca0000000000 */
[----:B0-----:R-:W-:-:S13]  /*5fd0*/  ISETP.NE.AND P0, PT, R34, R3, PT ;  /* 0x000000032200720c */ /* 0x001fda0003f05270 */
[----:B------:R-:W-:Y:S05]  /*5fe0*/  @P0 BRA `(.L_x_51) ;  /* 0xfffffff000400947 */ /* 0x000fea000383ffff */
[----:B------:R-:W-:Y:S05]  /*5ff0*/  BSYNC.RECONVERGENT B8 ;  /* 0x0000000000087941 */ /* 0x000fea0003800200 */
.L_x_27:
[C---:B------:R-:W-:Y:S01]  /*6000*/  ISETP.GE.U32.AND P0, PT, R3.reuse, 0x4, PT ;  /* 0x000000040300780c */ /* 0x040fe20003f06070 */
[----:B------:R-:W-:Y:S01]  /*6010*/  IMAD.MOV.U32 R30, RZ, RZ, RZ ;  /* 0x000000ffff1e7224 */ /* 0x000fe200078e00ff */
[----:B------:R-:W-:-:S11]  /*6020*/  LOP3.LUT R31, R3, 0x3, RZ, 0xc0, !PT ;  /* 0x00000003031f7812 */ /* 0x000fd600078ec0ff */
[----:B------:R-:W-:Y:S05]  /*6030*/  @!P0 BRA `(.L_x_52) ;  /* 0x0000000000e88947 */ /* 0x000fea0003800000 */
[----:B------:R-:W0:Y:S01]  /*6040*/  LDCU.64 UR4, c[0x3][0x50] ;  /* 0x00c00a00ff0477ac */ /* 0x000e220008000a00 */
[----:B------:R-:W-:Y:S01]  /*6050*/  BSSY.RECONVERGENT B6, `(.L_x_52) ;  /* 0x0000038000067945 */ /* 0x000fe20003800200 */
[----:B------:R-:W-:Y:S01]  /*6060*/  LOP3.LUT R30, R3, 0x7ffffffc, RZ, 0xc0, !PT ;  /* 0x7ffffffc031e7812 */ /* 0x000fe200078ec0ff */
[----:B------:R-:W-:Y:S01]  /*6070*/  IMAD.MOV.U32 R34, RZ, RZ, RZ ;  /* 0x000000ffff227224 */ /* 0x000fe200078e00ff */
[----:B0-----:R-:W-:-:S04]  /*6080*/  UIADD3 UR4, UP0, UPT, UR4, 0x1, URZ ;  /* 0x0000000104047890 */ /* 0x001fc8000ff1e0ff */
[----:B------:R-:W-:Y:S02]  /*6090*/  UIADD3.X UR5, UPT, UPT, URZ, UR5, URZ, UP0, !UPT ;  /* 0x00000005ff057290 */ /* 0x000fe400087fe4ff */
[----:B------:R-:W-:-:S04]  /*60a0*/  IMAD.U32 R28, RZ, RZ, UR4 ;  /* 0x00000004ff1c7e24 */ /* 0x000fc8000f8e00ff */
[----:B------:R-:W-:-:S07]  /*60b0*/  IMAD.U32 R29, RZ, RZ, UR5 ;  /* 0x00000005ff1d7e24 */ /* 0x000fce000f8e00ff */
.L_x_57:
[----:B------:R-:W2:Y:S01]  /*60c0*/  LDG.E.S8 R35, desc[UR36][R28.64+-0x1] ;  /* 0xffffff241c237981 */ /* 0x000ea2000c1e1300 */
[----:B------:R-:W-:Y:S01]  /*60d0*/  MOV R16, 0x0 ;  /* 0x0000000000107802 */ /* 0x000fe20000000f00 */
[----:B------:R-:W0:Y:S01]  /*60e0*/  LDCU.64 UR4, c[0x4][0xa0] ;  /* 0x01001400ff0477ac */ /* 0x000e220008000a00 */
[----:B------:R-:W-:Y:S02]  /*60f0*/  IMAD.MOV.U32 R6, RZ, RZ, R32 ;  /* 0x000000ffff067224 */ /* 0x000fe400078e0020 */
[----:B------:R1:W3:Y:S01]  /*6100*/  LDC.64 R8, c[0x4][R16] ;  /* 0x0100000010087b82 */ /* 0x0002e20000000a00 */
[----:B------:R-:W-:Y:S02]  /*6110*/  IMAD.MOV.U32 R7, RZ, RZ, R27 ;  /* 0x000000ffff077224 */ /* 0x000fe400078e001b */
[----:B0-----:R-:W-:Y:S02]  /*6120*/  IMAD.U32 R4, RZ, RZ, UR4 ;  /* 0x00000004ff047e24 */ /* 0x001fe4000f8e00ff */
[----:B------:R-:W-:Y:S01]  /*6130*/  IMAD.U32 R5, RZ, RZ, UR5 ;  /* 0x00000005ff057e24 */ /* 0x000fe2000f8e00ff */
[----:B--23--:R1:W-:Y:S06]  /*6140*/  STL.64 [R1+0x40], R34 ;  /* 0x0000402201007387 */ /* 0x00c3ec0000100a00 */
[----:B------:R-:W-:-:S07]  /*6150*/  LEPC R20, `(.L_x_53) ;  /* 0x000000001014794e */ /* 0x000fce0000000000 */
[----:B-1----:R-:W-:Y:S05]  /*6160*/  CALL.ABS.NOINC R8 ;  /* 0x0000000008007343 */ /* 0x002fea0003c00000 */
.L_x_53:
[----:B------:R-:W2:Y:S01]  /*6170*/  LDG.E.S8 R11, desc[UR36][R28.64] ;  /* 0x000000241c0b7981 */ /* 0x000ea2000c1e1300 */
[----:B------:R-:W-:Y:S01]  /*6180*/  VIADD R10, R34, 0x1 ;  /* 0x00000001220a7836 */ /* 0x000fe20000000000 */
[----:B------:R0:W1:Y:S01]  /*6190*/  LDC.64 R8, c[0x4][R16] ;  /* 0x0100000010087b82 */ /* 0x0000620000000a00 */
[----:B------:R-:W3:Y:S01]  /*61a0*/  LDCU.64 UR4, c[0x4][0xa0] ;  /* 0x01001400ff0477ac */ /* 0x000ee20008000a00 */
[----:B------:R-:W-:Y:S02]  /*61b0*/  IMAD.MOV.U32 R6, RZ, RZ, R32 ;  /* 0x000000ffff067224 */ /* 0x000fe400078e0020 */
[----:B------:R-:W-:Y:S02]  /*61c0*/  IMAD.MOV.U32 R7, RZ, RZ, R27 ;  /* 0x000000ffff077224 */ /* 0x000fe400078e001b */
[----:B---3--:R-:W-:Y:S02]  /*61d0*/  IMAD.U32 R4, RZ, RZ, UR4 ;  /* 0x00000004ff047e24 */ /* 0x008fe4000f8e00ff */
[----:B------:R-:W-:Y:S01]  /*61e0*/  IMAD.U32 R5, RZ, RZ, UR5 ;  /* 0x00000005ff057e24 */ /* 0x000fe2000f8e00ff */
[----:B-12---:R0:W-:Y:S06]  /*61f0*/  STL.64 [R1+0x40], R10 ;  /* 0x0000400a01007387 */ /* 0x0061ec0000100a00 */
[----:B------:R-:W-:-:S07]  /*6200*/  LEPC R20, `(.L_x_54) ;  /* 0x000000001014794e */ /* 0x000fce0000000000 */
[----:B0-----:R-:W-:Y:S05]  /*6210*/  CALL.ABS.NOINC R8 ;  /* 0x0000000008007343 */ /* 0x001fea0003c00000 */
.L_x_54:
        /* <DEDUP_REMOVED lines=11> */
.L_x_55:
        /* <DEDUP_REMOVED lines=11> */
.L_x_56:
[----:B------:R-:W-:Y:S01]  /*6380*/  VIADD R34, R34, 0x4 ;  /* 0x0000000422227836 */ /* 0x000fe20000000000 */
[----:B------:R-:W-:-:S04]  /*6390*/  IADD3 R28, P1, PT, R28, 0x4, RZ ;  /* 0x000000041c1c7810 */ /* 0x000fc80007f3e0ff */
[----:B------:R-:W-:Y:S01]  /*63a0*/  ISETP.NE.AND P0, PT, R34, R30, PT ;  /* 0x0000001e2200720c */ /* 0x000fe20003f05270 */
[----:B------:R-:W-:-:S12]  /*63b0*/  IMAD.X R29, RZ, RZ, R29, P1 ;  /* 0x000000ffff1d7224 */ /* 0x000fd800008e061d */
[----:B------:R-:W-:Y:S05]  /*63c0*/  @P0 BRA `(.L_x_57) ;  /* 0xfffffffc003c0947 */ /* 0x000fea000383ffff */
[----:B------:R-:W-:Y:S05]  /*63d0*/  BSYNC.RECONVERGENT B6 ;  /* 0x0000000000067941 */ /* 0x000fea0003800200 */
.L_x_52:
[----:B------:R-:W-:Y:S01]  /*63e0*/  ISETP.NE.AND P0, PT, R31, RZ, PT ;  /* 0x000000ff1f00720c */ /* 0x000fe20003f05270 */
[----:B------:R-:W-:-:S12]  /*63f0*/  BSSY.RECONVERGENT B6, `(.L_x_26) ;  /* 0x000001b000067945 */ /* 0x000fd80003800200 */
[----:B------:R-:W-:Y:S05]  /*6400*/  @!P0 BRA `(.L_x_58) ;  /* 0x0000000000648947 */ /* 0x000fea0003800000 */
[----:B------:R-:W0:Y:S01]  /*6410*/  LDCU.64 UR4, c[0x3][0x50] ;  /* 0x00c00a00ff0477ac */ /* 0x000e220008000a00 */
[----:B------:R-:W-:Y:S01]  /*6420*/  IMAD.MOV R16, RZ, RZ, -R31 ;  /* 0x000000ffff107224 */ /* 0x000fe200078e0a1f */
[----:B0-----:R-:W-:-:S05]  /*6430*/  IADD3 R28, P0, PT, R30, UR4, RZ ;  /* 0x000000041e1c7c10 */ /* 0x001fca000ff1e0ff */
[----:B------:R-:W-:-:S08]  /*6440*/  IMAD.X R29, RZ, RZ, UR5, P0 ;  /* 0x00000005ff1d7e24 */ /* 0x000fd000080e06ff */
.L_x_60:
[----:B------:R-:W-:Y:S02]  /*6450*/  IMAD.MOV.U32 R10, RZ, RZ, R28 ;  /* 0x000000ffff0a7224 */ /* 0x000fe400078e001c */
[----:B------:R-:W-:Y:S01]  /*6460*/  IMAD.MOV.U32 R11, RZ, RZ, R29 ;  /* 0x000000ffff0b7224 */ /* 0x000fe200078e001d */
[----:B------:R-:W-:Y:S01]  /*6470*/  MOV R8, 0x0 ;  /* 0x0000000000087802 */ /* 0x000fe20000000f00 */
[----:B------:R-:W0:Y:S03]  /*6480*/  LDCU.64 UR4, c[0x4][0xa0] ;  /* 0x01001400ff0477ac */ /* 0x000e260008000a00 */
[----:B------:R-:W2:Y:S01]  /*6490*/  LDG.E.S8 R31, desc[UR36][R10.64] ;  /* 0x000000240a1f7981 */ /* 0x000ea2000c1e1300 */
[----:B------:R-:W-:Y:S01]  /*64a0*/  VIADD R16, R16, 0x1 ;  /* 0x0000000110107836 */ /* 0x000fe20000000000 */
[----:B------:R-:W1:Y:S01]  /*64b0*/  LDC.64 R8, c[0x4][R8] ;  /* 0x0100000008087b82 */ /* 0x000e620000000a00 */
[----:B------:R-:W-:-:S02]  /*64c0*/  IMAD.MOV.U32 R6, RZ, RZ, R32 ;  /* 0x000000ffff067224 */ /* 0x000fc400078e0020 */
[----:B------:R-:W-:Y:S01]  /*64d0*/  IMAD.MOV.U32 R7, RZ, RZ, R27 ;  /* 0x000000ffff077224 */ /* 0x000fe200078e001b */
[----:B------:R-:W-:-:S04]  /*64e0*/  ISETP.NE.AND P0, PT, R16, RZ, PT ;  /* 0x000000ff1000720c */ /* 0x000fc80003f05270 */
[----:B------:R-:W-:Y:S01]  /*64f0*/  P2R R0, PR, RZ, 0x1 ;  /* 0x00000001ff007803 */ /* 0x000fe20000000000 */
[----:B0-----:R-:W-:Y:S02]  /*6500*/  IMAD.U32 R4, RZ, RZ, UR4 ;  /* 0x00000004ff047e24 */ /* 0x001fe4000f8e00ff */
[----:B------:R-:W-:Y:S01]  /*6510*/  IMAD.U32 R5, RZ, RZ, UR5 ;  /* 0x00000005ff057e24 */ /* 0x000fe2000f8e00ff */
[----:B-12---:R0:W-:Y:S06]  /*6520*/  STL.64 [R1+0x40], R30 ;  /* 0x0000401e01007387 */ /* 0x0061ec0000100a00 */
[----:B------:R-:W-:-:S07]  /*6530*/  LEPC R20, `(.L_x_59) ;  /* 0x000000001014794e */ /* 0x000fce0000000000 */
[----:B0-----:R-:W-:Y:S05]  /*6540*/  CALL.ABS.NOINC R8 ;  /* 0x0000000008007343 */ /* 0x001fea0003c00000 */
.L_x_59:
[----:B------:R-:W-:Y:S01]  /*6550*/  ISETP.NE.AND P6, PT, R16, RZ, PT ;  /* 0x000000ff1000720c */ /* 0x000fe20003fc5270 */
[----:B------:R-:W-:Y:S01]  /*6560*/  VIADD R30, R30, 0x1 ;  /* 0x000000011e1e7836 */ /* 0x000fe20000000000 */
[----:B------:R-:W-:-:S05]  /*6570*/  IADD3 R28, P0, PT, R28, 0x1, RZ ;  /* 0x000000011c1c7810 */ /* 0x000fca0007f1e0ff */
[----:B------:R-:W-:-:S06]  /*6580*/  IMAD.X R29, RZ, RZ, R29, P0 ;  /* 0x000000ffff1d7224 */ /* 0x000fcc00000e061d */
[----:B------:R-:W-:Y:S05]  /*6590*/  @P6 BRA `(.L_x_60) ;  /* 0xfffffffc00ac6947 */ /* 0x000fea000383ffff */
.L_x_58:
[----:B------:R-:W-:Y:S05]  /*65a0*/  BSYNC.RECONVERGENT B6 ;  /* 0x0000000000067941 */ /* 0x000fea0003800200 */
.L_x_26:
[----:B------:R-:W0:Y:S01]  /*65b0*/  LDC R3, c[0x0][0x380] ;  /* 0x0000e000ff037b82 */ /* 0x000e220000000800 */
[----:B------:R-:W-:Y:S01]  /*65c0*/  IMAD.MOV.U32 R4, RZ, RZ, -0x266e14b1 ;  /* 0xd991eb4fff047424 */ /* 0x000fe200078e00ff */
[----:B------:R-:W-:Y:S01]  /*65d0*/  SHF.R.U32.HI R0, RZ, 0x2, R17 ;  /* 0x00000002ff007819 */ /* 0x000fe20000011611 */
[----:B------:R-:W-:Y:S01]  /*65e0*/  IMAD.MOV.U32 R7, RZ, RZ, 0x2f800000 ;  /* 0x2f800000ff077424 */ /* 0x000fe200078e00ff */
[----:B------:R-:W-:Y:S01]  /*65f0*/  UMOV UR4, 0xe7210be9 ;  /* 0xe7210be900047882 */ /* 0x000fe20000000000 */
[----:B------:R-:W-:Y:S01]  /*6600*/  UMOV UR5, 0x3feffffd ;  /* 0x3feffffd00057882 */ /* 0x000fe20000000000 */
[----:B------:R-:W-:Y:S01]  /*6610*/  LOP3.LUT R0, R0, R17, RZ, 0x3c, !PT ;  /* 0x0000001100007212 */ /* 0x000fe200078e3cff */
[----:B------:R-:W1:Y:S01]  /*6620*/  LDCU UR6, c[0x0][0x2f8] ;  /* 0x00005f00ff0677ac */ /* 0x000e620008000800 */
[----:B------:R-:W2:Y:S01]  /*6630*/  LDC R43, c[0x3][0x58] ;  /* 0x00c01600ff2b7b82 */ /* 0x000ea20000000800 */
[----:B------:R-:W-:Y:S02]  /*6640*/  MOV R34, 0x0 ;  /* 0x0000000000227802 */ /* 0x000fe40000000f00 */
[----:B0-----:R-:W-:Y:S01]  /*6650*/  ISETP.GT.AND P0, PT, R3, -0x1, PT ;  /* 0xffffffff0300780c */ /* 0x001fe20003f04270 */
[----:B-1----:R-:W-:Y:S01]  /*6660*/  VIADD R16, R25, -UR6 ;  /* 0x8000000619107c36 */ /* 0x002fe20008000000 */
[----:B------:R-:W-:Y:S01]  /*6670*/  LOP3.LUT R5, R3, 0xaad26b49, RZ, 0x3c, !PT ;  /* 0xaad26b4903057812 */ /* 0x000fe200078e3cff */
[----:B------:R-:W-:Y:S01]  /*6680*/  IMAD.SHL.U32 R3, R0, 0x2, RZ ;  /* 0x0000000200037824 */ /* 0x000fe200078e00ff */
[----:B------:R-:W-:Y:S01]  /*6690*/  SEL R6, R4, 0x8bf16996, P0 ;  /* 0x8bf1699604067807 */ /* 0x000fe20000000000 */
[----:B------:R-:W-:Y:S01]  /*66a0*/  IMAD.SHL.U32 R4, R23, 0x10, RZ ;  /* 0x0000001017047824 */ /* 0x000fe200078e00ff */
[----:B--2---:R-:W-:-:S03]  /*66b0*/  ISETP.GE.AND P0, PT, R43, 0x1, PT ;  /* 0x000000012b00780c */ /* 0x004fc60003f06270 */
[----:B------:R-:W-:Y:S01]  /*66c0*/  IMAD R6, R5, 0x4182bed5, R6 ;  /* 0x4182bed505067824 */ /* 0x000fe200078e0206 */
[----:B------:R-:W-:-:S03]  /*66d0*/  LOP3.LUT R3, R23, R4, R3, 0x96, !PT ;  /* 0x0000000417037212 */ /* 0x000fc600078e9603 */
[----:B------:R-:W-:Y:S01]  /*66e0*/  IMAD R6, R33, 0x587c5, R6 ;  /* 0x000587c521067824 */ /* 0x000fe200078e0206 */
[----:B------:R-:W-:-:S03]  /*66f0*/  LOP3.LUT R3, R3, R0, RZ, 0x3c, !PT ;  /* 0x0000000003037212 */ /* 0x000fc600078e3cff */
[----:B------:R-:W-:-:S05]  /*6700*/  VIADD R40, R6, 0x64f0c9 ;  /* 0x0064f0c906287836 */ /* 0x000fca0000000000 */
[----:B------:R-:W-:Y:S01]  /*6710*/  IADD3 R0, PT, PT, R40, 0x587c5, R3 ;  /* 0x000587c528007810 */ /* 0x000fe20007ffe003 */
[----:B------:R-:W-:-:S03]  /*6720*/  VIADD R3, R43, 0xffffffff ;  /* 0xffffffff2b037836 */ /* 0x000fc60000000000 */
[----:B------:R-:W-:Y:S01]  /*6730*/  I2FP.F32.U32 R0, R0 ;  /* 0x0000000000007245 */ /* 0x000fe20000201000 */
[----:B------:R0:W1:Y:S04]  /*6740*/  I2F.F64 R4, R3 ;  /* 0x0000000300047312 */ /* 0x0000680000201c00 */
[----:B------:R-:W-:-:S04]  /*6750*/  FFMA R8, R0, R7, 1.1641532182693481445e-10 ;  /* 0x2f00000000087423 */ /* 0x000fc80000000007 */
[----:B------:R2:W3:Y:S01]  /*6760*/  F2F.F64.F32 R6, R8 ;  /* 0x0000000800067310 */ /* 0x0004e20000201800 */
[----:B0-----:R-:W-:Y:S01]  /*6770*/  VIADD R3, R32, -UR6 ;  /* 0x8000000620037c36 */ /* 0x001fe20008000000 */
[----:B-1----:R-:W-:Y:S01]  /*6780*/  DADD R4, R4, UR4 ;  /* 0x0000000404047e29 */ /* 0x002fe20008000000 */
[----:B--2---:R0:W1:Y:S01]  /*6790*/  LDC.64 R8, c[0x4][R34] ;  /* 0x0100000022087b82 */ /* 0x0040620000000a00 */
[----:B------:R-:W2:Y:S06]  /*67a0*/  LDCU.64 UR4, c[0x4][0xa8] ;  /* 0x01001500ff0477ac */ /* 0x000eac0008000a00 */
[----:B---3--:R-:W-:-:S06]  /*67b0*/  DMUL R6, R4, R6 ;  /* 0x0000000604067228 */ /* 0x008fcc0000000000 */
[----:B------:R3:W4:Y:S01]  /*67c0*/  F2F.F32.F64 R0, R6 ;  /* 0x0000000600007310 */ /* 0x0007220000301000 */
[----:B--2---:R-:W-:Y:S02]  /*67d0*/  IMAD.U32 R4, RZ, RZ, UR4 ;  /* 0x00000004ff047e24 */ /* 0x004fe4000f8e00ff */
[----:B------:R-:W-:Y:S02]  /*67e0*/  IMAD.U32 R5, RZ, RZ, UR5 ;  /* 0x00000005ff057e24 */ /* 0x000fe4000f8e00ff */
[----:B---3--:R-:W-:Y:S02]  /*67f0*/  IMAD.MOV.U32 R7, RZ, RZ, R27 ;  /* 0x000000ffff077224 */ /* 0x008fe400078e001b */
[----:B------:R-:W-:Y:S02]  /*6800*/  IMAD.MOV.U32 R6, RZ, RZ, R32 ;  /* 0x000000ffff067224 */ /* 0x000fe400078e0020 */
[----:B----4-:R-:W-:-:S04]  /*6810*/  FADD R0, RZ, R0 ;  /* 0x00000000ff007221 */ /* 0x010fc80000000000 */
[----:B------:R2:W3:Y:S02]  /*6820*/  F2I.TRUNC.NTZ R44, R0 ;  /* 0x00000000002c7305 */ /* 0x0004e4000020f100 */
[----:B--2---:R-:W-:Y:S01]  /*6830*/  P2R R0, PR, RZ, 0x1 ;  /* 0x00000001ff007803 */ /* 0x004fe20000000000 */
[----:B---3--:R0:W-:Y:S06]  /*6840*/  STL [R3], R44 ;  /* 0x0000002c03007387 */ /* 0x0081ec0000100800 */
[----:B------:R-:W-:-:S07]  /*6850*/  LEPC R20, `(.L_x_61) ;  /* 0x000000001014794e */ /* 0x000fce0000000000 */
[----:B01----:R-:W-:Y:S05]  /*6860*/  CALL.ABS.NOINC R8 ;  /* 0x0000000008007343 */ /* 0x003fea0003c00000 */
.L_x_61:
[----:B------:R0:W1:Y:S01]  /*6870*/  LDC.64 R8, c[0x4][R34] ;  /* 0x0100000022087b82 */ /* 0x0000620000000a00 */
[----:B------:R-:W2:Y:S01]  /*6880*/  LDCU.64 UR4, c[0x4][0xb0] ;  /* 0x01001600ff0477ac */ /* 0x000ea20008000a00 */
[----:B------:R-:W-:Y:S01]  /*6890*/  CS2R R6, SRZ ;  /* 0x0000000000067805 */ /* 0x000fe2000001ff00 */
[----:B--2---:R-:W-:Y:S02]  /*68a0*/  IMAD.U32 R4, RZ, RZ, UR4 ;  /* 0x00000004ff047e24 */ /* 0x004fe4000f8e00ff */
[----:B0-----:R-:W-:-:S07]  /*68b0*/  IMAD.U32 R5, RZ, RZ, UR5 ;  /* 0x00000005ff057e24 */ /* 0x001fce000f8e00ff */
[----:B------:R-:W-:-:S07]  /*68c0*/  LEPC R20, `(.L_x_62) ;  /* 0x000000001014794e */ /* 0x000fce0000000000 */
[----:B-1----:R-:W-:Y:S05]  /*68d0*/  CALL.ABS.NOINC R8 ;  /* 0x0000000008007343 */ /* 0x002fea0003c00000 */
.L_x_62:
[----:B------:R-:W0:Y:S01]  /*68e0*/  LDC.64 R4, c[0x3][0x48] ;  /* 0x00c01200ff047b82 */ /* 0x000e220000000a00 */
[----:B------:R-:W1:Y:S01]  /*68f0*/  LDCU.64 UR4, c[0x4][0x60] ;  /* 0x01000c00ff0477ac */ /* 0x000e620008000a00 */
[----:B0-----:R-:W-:-:S06]  /*6900*/  IMAD.WIDE R44, R44, 0x8, R4 ;  /* 0x000000082c2c7825 */ /* 0x001fcc00078e0204 */
[----:B------:R-:W2:Y:S01]  /*6910*/  LDG.E.64 R44, desc[UR36][R44.64] ;  /* 0x000000242c2c7981 */ /* 0x000ea2000c1e1b00 */
[----:B------:R0:W3:Y:S01]  /*6920*/  LDC.64 R8, c[0x4][R34] ;  /* 0x0100000022087b82 */ /* 0x0000e20000000a00 */
[----:B-1----:R-:W-:Y:S01]  /*6930*/  IMAD.U32 R4, RZ, RZ, UR4 ;  /* 0x00000004ff047e24 */ /* 0x002fe2000f8e00ff */
[----:B------:R-:W-:Y:S01]  /*6940*/  CS2R R6, SRZ ;  /* 0x0000000000067805 */ /* 0x000fe2000001ff00 */
[----:B------:R-:W-:Y:S01]  /*6950*/  IMAD.U32 R5, RZ, RZ, UR5 ;  /* 0x00000005ff057e24 */ /* 0x000fe2000f8e00ff */
[--C-:B--2---:R-:W-:Y:S01]  /*6960*/  SHF.R.U32.HI R30, RZ, 0x8, R44.reuse ;  /* 0x00000008ff1e7819 */ /* 0x104fe2000001162c */
[----:B------:R-:W-:Y:S02]  /*6970*/  IMAD.MOV.U32 R41, RZ, RZ, R44 ;  /* 0x000000ffff297224 */ /* 0x000fe400078e002c */
[----:B0--3--:R-:W-:-:S07]  /*6980*/  IMAD.MOV.U32 R42, RZ, RZ, R45 ;  /* 0x000000ffff2a7224 */ /* 0x009fce00078e002d */
[----:B------:R-:W-:-:S07]  /*6990*/  LEPC R20, `(.L_x_63) ;  /* 0x000000001014794e */ /* 0x000fce0000000000 */
[----:B------:R-:W-:Y:S05]  /*69a0*/  CALL.ABS.NOINC R8 ;  /* 0x0000000008007343 */ /* 0x000fea0003c00000 */
.L_x_63:
[----:B------:R-:W-:Y:S01]  /*69b0*/  SHF.R.U32.HI R3, RZ, 0xf, R44 ;  /* 0x0000000fff037819 */ /* 0x000fe2000001162c */
[----:B------:R0:W1:Y:S01]  /*69c0*/  LDC.64 R8, c[0x4][R34] ;  /* 0x0100000022087b82 */ /* 0x0000620000000a00 */
[----:B------:R-:W2:Y:S01]  /*69d0*/  LDCU.64 UR4, c[0x4][0x50] ;  /* 0x01000a00ff0477ac */ /* 0x000ea20008000a00 */
[----:B------:R-:W-:Y:S01]  /*69e0*/  IMAD.MOV.U32 R6, RZ, RZ, R25 ;  /* 0x000000ffff067224 */ /* 0x000fe200078e0019 */
[----:B------:R-:W-:Y:S01]  /*69f0*/  LOP3.LUT R3, R3, 0x1, RZ, 0xc0, !PT ;  /* 0x0000000103037812 */ /* 0x000fe200078ec0ff */
[----:B------:R-:W-:-:S04]  /*6a00*/  IMAD.MOV.U32 R7, RZ, RZ, R2 ;  /* 0x000000ffff077224 */ /* 0x000fc800078e0002 */
[----:B------:R0:W-:Y:S01]  /*6a10*/  STL [R16], R3 ;  /* 0x0000000310007387 */ /* 0x0001e20000100800 */
[----:B--2---:R-:W-:Y:S02]  /*6a20*/  IMAD.U32 R4, RZ, RZ, UR4 ;  /* 0x00000004ff047e24 */ /* 0x004fe4000f8e00ff */
[----:B0-----:R-:W-:-:S07]  /*6a30*/  IMAD.U32 R5, RZ, RZ, UR5 ;  /* 0x00000005ff057e24 */ /* 0x001fce000f8e00ff */
[----:B------:R-:W-:-:S07]  /*6a40*/  LEPC R20, `(.L_x_64) ;  /* 0x000000001014794e */ /* 0x000fce0000000000 */
[----:B-1----:R-:W-:Y:S05]  /*6a50*/  CALL.ABS.NOINC R8 ;  /* 0x0000000008007343 */ /* 0x002fea0003c00000 */
.L_x_64:
        /* <DEDUP_REMOVED lines=11> */
.L_x_65:
        /* <DEDUP_REMOVED lines=11> */
.L_x_66:
        /* <DEDUP_REMOVED lines=11> */
.L_x_67:
        /* <DEDUP_REMOVED lines=11> */
.L_x_68:
        /* <DEDUP_REMOVED lines=11> */
.L_x_69:
        /* <DEDUP_REMOVED lines=11> */
.L_x_70:
[----:B------:R-:W-:Y:S01]  /*6e80*/  LOP3.LUT R30, R30, 0x1, RZ, 0xc0, !PT ;  /* 0x000000011e1e7812 */ /* 0x000fe200078ec0ff */
[----:B------:R0:W1:Y:S01]  /*6e90*/  LDC.64 R8, c[0x4][R34] ;  /* 0x0100000022087b82 */ /* 0x0000620000000a00 */
[----:B------:R-:W2:Y:S01]  /*6ea0*/  LDCU.64 UR4, c[0x4][0x50] ;  /* 0x01000a00ff0477ac */ /* 0x000ea20008000a00 */
[----:B------:R-:W-:Y:S02]  /*6eb0*/  IMAD.MOV.U32 R6, RZ, RZ, R25 ;  /* 0x000000ffff067224 */ /* 0x000fe400078e0019 */
[----:B------:R0:W-:Y:S01]  /*6ec0*/  STL [R16], R30 ;  /* 0x0000001e10007387 */ /* 0x0001e20000100800 */
[----:B------:R-:W-:Y:S02]  /*6ed0*/  IMAD.MOV.U32 R7, RZ, RZ, R2 ;  /* 0x000000ffff077224 */ /* 0x000fe400078e0002 */
[----:B--2---:R-:W-:Y:S02]  /*6ee0*/  IMAD.U32 R4, RZ, RZ, UR4 ;  /* 0x00000004ff047e24 */ /* 0x004fe4000f8e00ff */
[----:B0-----:R-:W-:-:S07]  /*6ef0*/  IMAD.U32 R5, RZ, RZ, UR5 ;  /* 0x00000005ff057e24 */ /* 0x001fce000f8e00ff */
[----:B------:R-:W-:-:S07]  /*6f00*/  LEPC R20, `(.L_x_71) ;  /* 0x000000001014794e */ /* 0x000fce0000000000 */
[----:B-1----:R-:W-:Y:S05]  /*6f10*/  CALL.ABS.NOINC R8 ;  /* 0x0000000008007343 */ /* 0x002fea0003c00000 */
.L_x_71:
        /* <DEDUP_REMOVED lines=11> */
.L_x_72:
        /* <DEDUP_REMOVED lines=11> */
.L_x_73:
        /* <DEDUP_REMOVED lines=11> */
.L_x_74:
[----:B------:R-:W-:Y:S01]  /*7130*/  SHF.R.U32.HI R35, RZ, 0x4, R44 ;  /* 0x00000004ff237819 */ /* 0x000fe2000001162c */
[----:B------:R-:W0:Y:S01]  /*7140*/  LDCU.64 UR4, c[0x4][0x50] ;  /* 0x01000a00ff0477ac */ /* 0x000e220008000a00 */
[----:B------:R-:W-:Y:S01]  /*7150*/  MOV R34, 0x0 ;  /* 0x0000000000227802 */ /* 0x000fe20000000f00 */
[----:B------:R-:W-:Y:S01]  /*7160*/  IMAD.MOV.U32 R6, RZ, RZ, R25 ;  /* 0x000000ffff067224 */ /* 0x000fe200078e0019 */
[----:B------:R-:W-:Y:S01]  /*7170*/  LOP3.LUT R35, R35, 0x1, RZ, 0xc0, !PT ;  /* 0x0000000123237812 */ /* 0x000fe200078ec0ff */
[----:B------:R-:W-:Y:S01]  /*7180*/  IMAD.MOV.U32 R7, RZ, RZ, R2 ;  /* 0x000000ffff077224 */ /* 0x000fe200078e0002 */
[----:B------:R1:W2:Y:S03]  /*7190*/  LDC.64 R8, c[0x4][R34] ;  /* 0x0100000022087b82 */ /* 0x0002a60000000a00 */
[----:B------:R1:W-:Y:S01]  /*71a0*/  STL [R16], R35 ;  /* 0x0000002310007387 */ /* 0x0003e20000100800 */
[----:B0-----:R-:W-:-:S02]  /*71b0*/  IMAD.U32 R4, RZ, RZ, UR4 ;  /* 0x00000004ff047e24 */ /* 0x001fc4000f8e00ff */
[----:B-1----:R-:W-:-:S07]  /*71c0*/  IMAD.U32 R5, RZ, RZ, UR5 ;  /* 0x00000005ff057e24 */ /* 0x002fce000f8e00ff */
[----:B------:R-:W-:-:S07]  /*71d0*/  LEPC R20, `(.L_x_75) ;  /* 0x000000001014794e */ /* 0x000fce0000000000 */
[----:B--2---:R-:W-:Y:S05]  /*71e0*/  CALL.ABS.NOINC R8 ;  /* 0x0000000008007343 */ /* 0x004fea0003c00000 */
.L_x_75:
        /* <DEDUP_REMOVED lines=11> */
.L_x_76:
        /* <DEDUP_REMOVED lines=11> */
.L_x_77:
        /* <DEDUP_REMOVED lines=11> */
.L_x_78:
        /* <DEDUP_REMOVED lines=10> */
.L_x_79:
[----:B------:R0:W1:Y:S01]  /*74a0*/  LDC.64 R8, c[0x4][R34] ;  /* 0x0100000022087b82 */ /* 0x0000620000000a00 */
[----:B------:R-:W2:Y:S01]  /*74b0*/  LDCU.64 UR4, c[0x4][0x58] ;  /* 0x01000b00ff0477ac */ /* 0x000ea20008000a00 */
[----:B------:R-:W-:Y:S01]  /*74c0*/  CS2R R6, SRZ ;  /* 0x0000000000067805 */ /* 0x000fe2000001ff00 */
[----:B--2---:R-:W-:Y:S02]  /*74d0*/  IMAD.U32 R4, RZ, RZ, UR4 ;  /* 0x00000004ff047e24 */ /* 0x004fe4000f8e00ff */
[----:B0-----:R-:W-:-:S07]  /*74e0*/  IMAD.U32 R5, RZ, RZ, UR5 ;  /* 0x00000005ff057e24 */ /* 0x001fce000f8e00ff */
[----:B------:R-:W-:-:S07]  /*74f0*/  LEPC R20, `(.L_x_80) ;  /* 0x000000001014794e */ /* 0x000fce0000000000 */
[----:B-1----:R-:W-:Y:S05]  /*7500*/  CALL.ABS.NOINC R8 ;  /* 0x0000000008007343 */ /* 0x002fea0003c00000 */
.L_x_80:
[----:B------:R0:W1:Y:S01]  /*7510*/  LDC.64 R8, c[0x4][R34] ;  /* 0x0100000022087b82 */ /* 0x0000620000000a00 */
[----:B------:R-:W2:Y:S01]  /*7520*/  LDCU.64 UR4, c[0x4][0x68] ;  /* 0x01000d00ff0477ac */ /* 0x000ea20008000a00 */
[----:B------:R-:W-:Y:S01]  /*7530*/  CS2R R6, SRZ ;  /* 0x0000000000067805 */ /* 0x000fe2000001ff00 */
[----:B--2---:R-:W-:Y:S02]  /*7540*/  IMAD.U32 R4, RZ, RZ, UR4 ;  /* 0x00000004ff047e24 */ /* 0x004fe4000f8e00ff */
[----:B0-----:R-:W-:-:S07]  /*7550*/  IMAD.U32 R5, RZ, RZ, UR5 ;  /* 0x00000005ff057e24 */ /* 0x001fce000f8e00ff */
[----:B------:R-:W-:-:S07]  /*7560*/  LEPC R20, `(.L_x_81) ;  /* 0x000000001014794e */ /* 0x000fce0000000000 */
[----:B-1----:R-:W-:Y:S05]  /*7570*/  CALL.ABS.NOINC R8 ;  /* 0x0000000008007343 */ /* 0x002fea0003c00000 */
.L_x_81:
[----:B------:R0:W1:Y:S01]  /*7580*/  LDC.64 R8, c[0x4][R34] ;  /* 0x0100000022087b82 */ /* 0x0000620000000a00 */
[----:B------:R-:W2:Y:S01]  /*7590*/  LDCU.64 UR4, c[0x4][0x70] ;  /* 0x01000e00ff0477ac */ /* 0x000ea20008000a00 */
[----:B------:R-:W-:Y:S01]  /*75a0*/  CS2R R6, SRZ ;  /* 0x0000000000067805 */ /* 0x000fe2000001ff00 */
[----:B--2---:R-:W-:Y:S02]  /*75b0*/  IMAD.U32 R4, RZ, RZ, UR4 ;  /* 0x00000004ff047e24 */ /* 0x004fe4000f8e00ff */
[----:B0-----:R-:W-:-:S07]  /*75c0*/  IMAD.U32 R5, RZ, RZ, UR5 ;  /* 0x00000005ff057e24 */ /* 0x001fce000f8e00ff */
[----:B------:R-:W-:-:S07]  /*75d0*/  LEPC R20, `(.L_x_82) ;  /* 0x000000001014794e */ /* 0x000fce0000000000 */
[----:B-1----:R-:W-:Y:S05]  /*75e0*/  CALL.ABS.NOINC R8 ;  /* 0x0000000008007343 */ /* 0x002fea0003c00000 */
.L_x_82:
        /* <DEDUP_REMOVED lines=11> */
.L_x_83:
        /* <DEDUP_REMOVED lines=11> */
.L_x_84:
        /* <DEDUP_REMOVED lines=11> */
.L_x_85:
        /* <DEDUP_REMOVED lines=11> */
.L_x_86:
[----:B------:R0:W-:Y:S01]  /*78b0*/  STL [R16], R27 ;  /* 0x0000001b10007387 */ /* 0x0001e20000100800 */
        /* <DEDUP_REMOVED lines=8> */
.L_x_87:
        /* <DEDUP_REMOVED lines=9> */
.L_x_88:
        /* <DEDUP_REMOVED lines=9> */
.L_x_89:
        /* <DEDUP_REMOVED lines=9> */
.L_x_90:
        /* <DEDUP_REMOVED lines=9> */
.L_x_91:
        /* <DEDUP_REMOVED lines=9> */
.L_x_92:
        /* <DEDUP_REMOVED lines=9> */
.L_x_93:
        /* <DEDUP_REMOVED lines=9> */
.L_x_94:
        /* <DEDUP_REMOVED lines=9> */
.L_x_95:
        /* <DEDUP_REMOVED lines=9> */
.L_x_96:
        /* <DEDUP_REMOVED lines=9> */
.L_x_97:
        /* <DEDUP_REMOVED lines=9> */
.L_x_98:
[----:B------:R0:W1:Y:S01]  /*7f70*/  LDC.64 R2, c[0x4][R34] ;  /* 0x0100000022027b82 */ /* 0x0000620000000a00 */
[----:B------:R-:W2:Y:S01]  /*7f80*/  LDCU.64 UR4, c[0x4][0x58] ;  /* 0x01000b00ff0477ac */ /* 0x000ea20008000a00 */
[----:B------:R-:W-:Y:S01]  /*7f90*/  CS2R R6, SRZ ;  /* 0x0000000000067805 */ /* 0x000fe2000001ff00 */
[----:B--2---:R-:W-:Y:S02]  /*7fa0*/  IMAD.U32 R4, RZ, RZ, UR4 ;  /* 0x00000004ff047e24 */ /* 0x004fe4000f8e00ff */
[----:B0-----:R-:W-:-:S07]  /*7fb0*/  IMAD.U32 R5, RZ, RZ, UR5 ;  /* 0x00000005ff057e24 */ /* 0x001fce000f8e00ff */
[----:B------:R-:W-:-:S07]  /*7fc0*/  LEPC R20, `(.L_x_99) ;  /* 0x000000001014794e */ /* 0x000fce0000000000 */
[----:B-1----:R-:W-:Y:S05]  /*7fd0*/  CALL.ABS.NOINC R2 ;  /* 0x0000000002007343 */ /* 0x002fea0003c00000 */
.L_x_99:
[----:B------:R0:W1:Y:S01]  /*7fe0*/  LDC.64 R2, c[0x4][R34] ;  /* 0x0100000022027b82 */ /* 0x0000620000000a00 */
[----:B------:R-:W2:Y:S01]  /*7ff0*/  LDCU.64 UR4, c[0x4][0x68] ;  /* 0x01000d00ff0477ac */ /* 0x000ea20008000a00 */
[----:B------:R-:W-:Y:S01]  /*8000*/  CS2R R6, SRZ ;  /* 0x0000000000067805 */ /* 0x000fe2000001ff00 */
[----:B--2---:R-:W-:Y:S02]  /*8010*/  IMAD.U32 R4, RZ, RZ, UR4 ;  /* 0x00000004ff047e24 */ /* 0x004fe4000f8e00ff */
[----:B0-----:R-:W-:-:S07]  /*8020*/  IMAD.U32 R5, RZ, RZ, UR5 ;  /* 0x00000005ff057e24 */ /* 0x001fce000f8e00ff */
[----:B------:R-:W-:-:S07]  /*8030*/  LEPC R20, `(.L_x_100) ;  /* 0x000000001014794e */ /* 0x000fce0000000000 */
[----:B-1----:R-:W-:Y:S05]  /*8040*/  CALL.ABS.NOINC R2 ;  /* 0x0000000002007343 */ /* 0x002fea0003c00000 */
.L_x_100:
[----:B------:R-:W0:Y:S01]  /*8050*/  LDC.64 R34, c[0x4][R34] ;  /* 0x0100000022227b82 */ /* 0x000e220000000a00 */
[----:B------:R-:W1:Y:S01]  /*8060*/  LDCU.64 UR4, c[0x4][0xb8] ;  /* 0x01001700ff0477ac */ /* 0x000e620008000a00 */
[----:B------:R-:W-:Y:S01]  /*8070*/  CS2R R6, SRZ ;  /* 0x0000000000067805 */ /* 0x000fe2000001ff00 */
[----:B-1----:R-:W-:Y:S02]  /*8080*/  IMAD.U32 R4, RZ, RZ, UR4 ;  /* 0x00000004ff047e24 */ /* 0x002fe4000f8e00ff */
[----:B------:R-:W-:-:S07]  /*8090*/  IMAD.U32 R5, RZ, RZ, UR5 ;  /* 0x00000005ff057e24 */ /* 0x000fce000f8e00ff */
[----:B------:R-:W-:-:S07]  /*80a0*/  LEPC R20, `(.L_x_101) ;  /* 0x000000001014794e */ /* 0x000fce0000000000 */
[----:B0-----:R-:W-:Y:S05]  /*80b0*/  CALL.ABS.NOINC R34 ;  /* 0x0000000022007343 */ /* 0x001fea0003c00000 */
.L_x_101:
[----:B------:R-:W-:Y:S01]  /*80c0*/  ISETP.GE.AND P6, PT, R43, 0x1, PT ;  /* 0x000000012b00780c */ /* 0x000fe20003fc6270 */
[----:B------:R-:W-:Y:S01]  /*80d0*/  IMAD.MOV.U32 R32, RZ, RZ, 0x1 ;  /* 0x00000001ff207424 */ /* 0x000fe200078e00ff */
[----:B------:R-:W-:-:S11]  /*80e0*/  CS2R R2, SRZ ;  /* 0x0000000000027805 */ /* 0x000fd6000001ff00 */
[----:B------:R-:W-:Y:S05]  /*80f0*/  @!P6 BRA `(.L_x_102) ;  /* 0x0000002c0058e947 */ /* 0x000fea0003800000 */
[----:B------:R-:W-:Y:S01]  /*8100*/  BSSY.RECONVERGENT B9, `(.L_x_103) ;  /* 0x00002d1000097945 */ /* 0x000fe20003800200 */
[----:B------:R-:W-:Y:S01]  /*8110*/  IMAD.MOV.U32 R32, RZ, RZ, 0x1 ;  /* 0x00000001ff207424 */ /* 0x000fe200078e00ff */
[----:B------:R-:W-:Y:S01]  /*8120*/  CS2R R38, SRZ ;  /* 0x0000000000267805 */ /* 0x000fe2000001ff00 */
[----:B------:R-:W-:Y:S02]  /*8130*/  IMAD.MOV.U32 R37, RZ, RZ, R41 ;  /* 0x000000ffff257224 */ /* 0x000fe400078e0029 */
[----:B------:R-:W-:-:S07]  /*8140*/  IMAD.MOV.U32 R36, RZ, RZ, R42 ;  /* 0x000000ffff247224 */ /* 0x000fce00078e002a */
.L_x_175:
[----:B------:R-:W0:Y:S01]  /*8150*/  LDC.64 R28, c[0x3][0x48] ;  /* 0x00c01200ff1c7b82 */ /* 0x000e220000000a00 */
[----:B------:R-:W1:Y:S01]  /*8160*/  LDCU.64 UR4, c[0x4][0xc0] ;  /* 0x01001800ff0477ac */ /* 0x000e620008000a00 */
[----:B0-----:R-:W-:-:S06]  /*8170*/  IMAD.WIDE.U32 R28, R39, 0x8, R28 ;  /* 0x00000008271c7825 */ /* 0x001fcc00078e001c */
[----:B------:R-:W2:Y:S01]  /*8180*/  LDG.E.64 R28, desc[UR36][R28.64] ;  /* 0x000000241c1c7981 */ /* 0x000ea2000c1e1b00 */
[----:B------:R-:W-:Y:S01]  /*8190*/  MOV R16, 0x0 ;  /* 0x0000000000107802 */ /* 0x000fe20000000f00 */
[----:B-1----:R-:W-:Y:S01]  /*81a0*/  IMAD.U32 R4, RZ, RZ, UR4 ;  /* 0x00000004ff047e24 */ /* 0x002fe2000f8e00ff */
[----:B------:R-:W-:Y:S01]  /*81b0*/  CS2R R6, SRZ ;  /* 0x0000000000067805 */ /* 0x000fe2000001ff00 */
[----:B------:R-:W-:Y:S01]  /*81c0*/  IMAD.U32 R5, RZ, RZ, UR5 ;  /* 0x00000005ff057e24 */ /* 0x000fe2000f8e00ff */
[----:B------:R0:W1:Y:S02]  /*81d0*/  LDC.64 R2, c[0x4][R16] ;  /* 0x0100000010027b82 */ /* 0x0000640000000a00 */
[----:B012---:R-:W-:-:S07]  /*81e0*/  SHF.R.U32.HI R25, RZ, 0x8, R28 ;  /* 0x00000008ff197819 */ /* 0x007fce000001161c */
[----:B------:R-:W-:-:S07]  /*81f0*/  LEPC R20, `(.L_x_104) ;  /* 0x000000001014794e */ /* 0x000fce0000000000 */
[----:B------:R-:W-:Y:S05]  /*8200*/  CALL.ABS.NOINC R2 ;  /* 0x0000000002007343 */ /* 0x000fea0003c00000 */
.L_x_104:
        /* <DEDUP_REMOVED lines=11> */
.L_x_105:
        /* <DEDUP_REMOVED lines=11> */
.L_x_106:
        /* <DEDUP_REMOVED lines=11> */
.L_x_107:
        /* <DEDUP_REMOVED lines=11> */
.L_x_108:
        /* <DEDUP_REMOVED lines=11> */
.L_x_109:
        /* <DEDUP_REMOVED lines=11> */
.L_x_110:
        /* <DEDUP_REMOVED lines=11> */
.L_x_111:
        /* <DEDUP_REMOVED lines=10> */
.L_x_112:
        /* <DEDUP_REMOVED lines=11> */
.L_x_113:
        /* <DEDUP_REMOVED lines=11> */
.L_x_114:
        /* <DEDUP_REMOVED lines=11> */
.L_x_115:
        /* <DEDUP_REMOVED lines=11> */
.L_x_116:
        /* <DEDUP_REMOVED lines=11> */
.L_x_117:
        /* <DEDUP_REMOVED lines=11> */
.L_x_118:
        /* <DEDUP_REMOVED lines=11> */
.L_x_119:
        /* <DEDUP_REMOVED lines=10> */
.L_x_120:
[----:B------:R0:W1:Y:S01]  /*8cf0*/  LDC.64 R2, c[0x4][R16] ;  /* 0x0100000010027b82 */ /* 0x0000620000000a00 */
[----:B------:R-:W2:Y:S01]  /*8d00*/  LDCU.64 UR4, c[0x4][0x58] ;  /* 0x01000b00ff0477ac */ /* 0x000ea20008000a00 */
[----:B------:R-:W-:Y:S01]  /*8d10*/  CS2R R6, SRZ ;  /* 0x0000000000067805 */ /* 0x000fe2000001ff00 */
[----:B--2---:R-:W-:Y:S02]  /*8d20*/  IMAD.U32 R4, RZ, RZ, UR4 ;  /* 0x00000004ff047e24 */ /* 0x004fe4000f8e00ff */
[----:B0-----:R-:W-:-:S07]  /*8d30*/  IMAD.U32 R5, RZ, RZ, UR5 ;  /* 0x00000005ff057e24 */ /* 0x001fce000f8e00ff */
[----:B------:R-:W-:-:S07]  /*8d40*/  LEPC R20, `(.L_x_121) ;  /* 0x000000001014794e */ /* 0x000fce0000000000 */
[----:B-1----:R-:W-:Y:S05]  /*8d50*/  CALL.ABS.NOINC R2 ;  /* 0x0000000002007343 */ /* 0x002fea0003c00000 */
.L_x_121:
[----:B------:R0:W1:Y:S01]  /*8d60*/  LDC.64 R2, c[0x4][R16] ;  /* 0x0100000010027b82 */ /* 0x0000620000000a00 */
[----:B------:R-:W2:Y:S01]  /*8d70*/  LDCU.64 UR4, c[0x4][0x68] ;  /* 0x01000d00ff0477ac */ /* 0x000ea20008000a00 */
[----:B------:R-:W-:Y:S01]  /*8d80*/  CS2R R6, SRZ ;  /* 0x0000000000067805 */ /* 0x000fe2000001ff00 */
[----:B--2---:R-:W-:Y:S02]  /*8d90*/  IMAD.U32 R4, RZ, RZ, UR4 ;  /* 0x00000004ff047e24 */ /* 0x004fe4000f8e00ff */
[----:B0-----:R-:W-:-:S07]  /*8da0*/  IMAD.U32 R5, RZ, RZ, UR5 ;  /* 0x00000005ff057e24 */ /* 0x001fce000f8e00ff */
[----:B------:R-:W-:-:S07]  /*8db0*/  LEPC R20, `(.L_x_122) ;  /* 0x000000001014794e */ /* 0x000fce0000000000 */
[----:B-1----:R-:W-:Y:S05]  /*8dc0*/  CALL.ABS.NOINC R2 ;  /* 0x0000000002007343 */ /* 0x002fea0003c00000 */
.L_x_122:
[----:B------:R0:W1:Y:S01]  /*8dd0*/  LDC.64 R2, c[0x4][R16] ;  /* 0x0100000010027b82 */ /* 0x0000620000000a00 */
[----:B------:R-:W2:Y:S01]  /*8de0*/  LDCU.64 UR4, c[0x4][0x60] ;  /* 0x01000c00ff0477ac */ /* 0x000ea20008000a00 */
[----:B------:R-:W-:Y:S02]  /*8df0*/  SHF.R.U32.HI R25, RZ, 0x8, R37 ;  /* 0x00000008ff197819 */ /* 0x000fe40000011625 */
[----:B------:R-:W-:Y:S01]  /*8e00*/  CS2R R6, SRZ ;  /* 0x0000000000067805 */ /* 0x000fe2000001ff00 */
[----:B--2---:R-:W-:Y:S02]  /*8e10*/  IMAD.U32 R4, RZ, RZ, UR4 ;  /* 0x00000004ff047e24 */ /* 0x004fe4000f8e00ff */
[----:B0-----:R-:W-:-:S07]  /*8e20*/  IMAD.U32 R5, RZ, RZ, UR5 ;  /* 0x00000005ff057e24 */ /* 0x001fce000f8e00ff */
[----:B------:R-:W-:-:S07]  /*8e30*/  LEPC R20, `(.L_x_123) ;  /* 0x000000001014794e */ /* 0x000fce0000000000 */
[----:B-1----:R-:W-:Y:S05]  /*8e40*/  CALL.ABS.NOINC R2 ;  /* 0x0000000002007343 */ /* 0x002fea0003c00000 */
.L_x_123:
        /* <DEDUP_REMOVED lines=11> */
.L_x_124:
        /* <DEDUP_REMOVED lines=11> */
.L_x_125:
        /* <DEDUP_REMOVED lines=11> */
.L_x_126:
        /* <DEDUP_REMOVED lines=11> */
.L_x_127:
        /* <DEDUP_REMOVED lines=11> */
.L_x_128:
        /* <DEDUP_REMOVED lines=11> */
.L_x_129:
        /* <DEDUP_REMOVED lines=11> */
.L_x_130:
        /* <DEDUP_REMOVED lines=11> */
.L_x_131:
        /* <DEDUP_REMOVED lines=11> */
.L_x_132:
        /* <DEDUP_REMOVED lines=11> */
.L_x_133:
        /* <DEDUP_REMOVED lines=11> */
.L_x_134:
        /* <DEDUP_REMOVED lines=11> */
.L_x_135:
        /* <DEDUP_REMOVED lines=11> */
.L_x_136:
        /* <DEDUP_REMOVED lines=11> */
.L_x_137:
        /* <DEDUP_REMOVED lines=11> */
.L_x_138:
        /* <DEDUP_REMOVED lines=10> */
.L_x_139:
[----:B------:R0:W1:Y:S01]  /*9940*/  LDC.64 R2, c[0x4][R16] ;  /* 0x0100000010027b82 */ /* 0x0000620000000a00 */
[----:B------:R-:W2:Y:S01]  /*9950*/  LDCU.64 UR4, c[0x4][0x58] ;  /* 0x01000b00ff0477ac */ /* 0x000ea20008000a00 */
[----:B------:R-:W-:Y:S01]  /*9960*/  CS2R R6, SRZ ;  /* 0x0000000000067805 */ /* 0x000fe2000001ff00 */
[----:B--2---:R-:W-:Y:S02]  /*9970*/  IMAD.U32 R4, RZ, RZ, UR4 ;  /* 0x00000004ff047e24 */ /* 0x004fe4000f8e00ff */
[----:B0-----:R-:W-:-:S07]  /*9980*/  IMAD.U32 R5, RZ, RZ, UR5 ;  /* 0x00000005ff057e24 */ /* 0x001fce000f8e00ff */
[----:B------:R-:W-:-:S07]  /*9990*/  LEPC R20, `(.L_x_140) ;  /* 0x000000001014794e */ /* 0x000fce0000000000 */
[----:B-1----:R-:W-:Y:S05]  /*99a0*/  CALL.ABS.NOINC R2 ;  /* 0x0000000002007343 */ /* 0x002fea0003c00000 */
.L_x_140:
[----:B------:R0:W1:Y:S01]  /*99b0*/  LDC.64 R2, c[0x4][R16] ;  /* 0x0100000010027b82 */ /* 0x0000620000000a00 */
[----:B------:R-:W2:Y:S01]  /*99c0*/  LDCU.64 UR4, c[0x4][0x68] ;  /* 0x01000d00ff0477ac */ /* 0x000ea20008000a00 */
[----:B------:R-:W-:Y:S01]  /*99d0*/  CS2R R6, SRZ ;  /* 0x0000000000067805 */ /* 0x000fe2000001ff00 */
[----:B--2---:R-:W-:Y:S02]  /*99e0*/  IMAD.U32 R4, RZ, RZ, UR4 ;  /* 0x00000004ff047e24 */ /* 0x004fe4000f8e00ff */
[----:B0-----:R-:W-:-:S07]  /*99f0*/  IMAD.U32 R5, RZ, RZ, UR5 ;  /* 0x00000005ff057e24 */ /* 0x001fce000f8e00ff */
[----:B------:R-:W-:-:S07]  /*9a00*/  LEPC R20, `(.L_x_141) ;  /* 0x000000001014794e */ /* 0x000fce0000000000 */
[----:B-1----:R-:W-:Y:S05]  /*9a10*/  CALL.ABS.NOINC R2 ;  /* 0x0000000002007343 */ /* 0x002fea0003c00000 */
.L_x_141:
[----:B------:R0:W1:Y:S01]  /*9a20*/  LDC.64 R2, c[0x4][R16] ;  /* 0x0100000010027b82 */ /* 0x0000620000000a00 */
[----:B------:R-:W2:Y:S01]  /*9a30*/  LDCU.64 UR4, c[0x4][0x70] ;  /* 0x01000e00ff0477ac */ /* 0x000ea20008000a00 */
[----:B------:R-:W-:Y:S01]  /*9a40*/  CS2R R6, SRZ ;  /* 0x0000000000067805 */ /* 0x000fe2000001ff00 */
[----:B--2---:R-:W-:Y:S02]  /*9a50*/  IMAD.U32 R4, RZ, RZ, UR4 ;  /* 0x00000004ff047e24 */ /* 0x004fe4000f8e00ff */
[----:B0-----:R-:W-:-:S07]  /*9a60*/  IMAD.U32 R5, RZ, RZ, UR5 ;  /* 0x00000005ff057e24 */ /* 0x001fce000f8e00ff */
[----:B------:R-:W-:-:S07]  /*9a70*/  LEPC R20, `(.L_x_142) ;  /* 0x000000001014794e */ /* 0x000fce0000000000 */
[----:B-1----:R-:W-:Y:S05]  /*9a80*/  CALL.ABS.NOINC R2 ;  /* 0x0000000002007343 */ /* 0x002fea0003c00000 */
.L_x_142:
        /* <DEDUP_REMOVED lines=11> */
.L_x_143:
        /* <DEDUP_REMOVED lines=11> */
.L_x_144:
        /* <DEDUP_REMOVED lines=11> */
.L_x_145:
        /* <DEDUP_REMOVED lines=11> */
.L_x_146:
        /* <DEDUP_REMOVED lines=11> */
.L_x_147:
        /* <DEDUP_REMOVED lines=11> */
.L_x_148:
        /* <DEDUP_REMOVED lines=11> */
.L_x_149:
        /* <DEDUP_REMOVED lines=10> */
.L_x_150:
        /* <DEDUP_REMOVED lines=11> */
.L_x_151:
        /* <DEDUP_REMOVED lines=11> */
.L_x_152:
        /* <DEDUP_REMOVED lines=11> */
.L_x_153:
        /* <DEDUP_REMOVED lines=11> */
.L_x_154:
        /* <DEDUP_REMOVED lines=11> */
.L_x_155:
        /* <DEDUP_REMOVED lines=11> */
.L_x_156:
        /* <DEDUP_REMOVED lines=11> */
.L_x_157:
        /* <DEDUP_REMOVED lines=10> */
.L_x_158:
[----:B------:R0:W1:Y:S01]  /*a570*/  LDC.64 R2, c[0x4][R16] ;  /* 0x0100000010027b82 */ /* 0x0000620000000a00 */
[----:B------:R-:W2:Y:S01]  /*a580*/  LDCU.64 UR4, c[0x4][0x58] ;  /* 0x01000b00ff0477ac */ /* 0x000ea20008000a00 */
[----:B------:R-:W-:Y:S01]  /*a590*/  CS2R R6, SRZ ;  /* 0x0000000000067805 */ /* 0x000fe2000001ff00 */
[----:B--2---:R-:W-:Y:S02]  /*a5a0*/  IMAD.U32 R4, RZ, RZ, UR4 ;  /* 0x00000004ff047e24 */ /* 0x004fe4000f8e00ff */
[----:B0-----:R-:W-:-:S07]  /*a5b0*/  IMAD.U32 R5, RZ, RZ, UR5 ;  /* 0x00000005ff057e24 */ /* 0x001fce000f8e00ff */
[----:B------:R-:W-:-:S07]  /*a5c0*/  LEPC R20, `(.L_x_159) ;  /* 0x000000001014794e */ /* 0x000fce0000000000 */
[----:B-1----:R-:W-:Y:S05]  /*a5d0*/  CALL.ABS.NOINC R2 ;  /* 0x0000000002007343 */ /* 0x002fea0003c00000 */
.L_x_159:
[----:B------:R0:W1:Y:S01]  /*a5e0*/  LDC.64 R2, c[0x4][R16] ;  /* 0x0100000010027b82 */ /* 0x0000620000000a00 */
[----:B------:R-:W2:Y:S01]  /*a5f0*/  LDCU.64 UR4, c[0x4][0x68] ;  /* 0x01000d00ff0477ac */ /* 0x000ea20008000a00 */
[----:B------:R-:W-:Y:S01]  /*a600*/  CS2R R6, SRZ ;  /* 0x0000000000067805 */ /* 0x000fe2000001ff00 */
[----:B--2---:R-:W-:Y:S02]  /*a610*/  IMAD.U32 R4, RZ, RZ, UR4 ;  /* 0x00000004ff047e24 */ /* 0x004fe4000f8e00ff */
[----:B0-----:R-:W-:-:S07]  /*a620*/  IMAD.U32 R5, RZ, RZ, UR5 ;  /* 0x00000005ff057e24 */ /* 0x001fce000f8e00ff */
[----:B------:R-:W-:-:S07]  /*a630*/  LEPC R20, `(.L_x_160) ;  /* 0x000000001014794e */ /* 0x000fce0000000000 */
[----:B-1----:R-:W-:Y:S05]  /*a640*/  CALL.ABS.NOINC R2 ;  /* 0x0000000002007343 */ /* 0x002fea0003c00000 */
.L_x_160:
[----:B------:R-:W-:Y:S01]  /*a650*/  LOP3.LUT R35, R28, R41, RZ, 0xc0, !PT ;  /* 0x000000291c237212 */ /* 0x000fe200078ec0ff */
[----:B------:R-:W-:Y:S01]  /*a660*/  BSSY.RECONVERGENT B0, `(.L_x_161) ;  /* 0x0000012000007945 */ /* 0x000fe20003800200 */
[----:B------:R-:W-:Y:S01]  /*a670*/  LOP3.LUT R34, R29, R42, RZ, 0xc0, !PT ;  /* 0x0000002a1d227212 */ /* 0x000fe200078ec0ff */
[----:B------:R-:W-:Y:S01]  /*a680*/  IMAD.MOV.U32 R16, RZ, RZ, 0x1 ;  /* 0x00000001ff107424 */ /* 0x000fe200078e00ff */
[----:B------:R-:W-:Y:S02]  /*a690*/  ISETP.NE.U32.AND P0, PT, R35, RZ, PT ;  /* 0x000000ff2300720c */ /* 0x000fe40003f05070 */
[----:B------:R-:W-:Y:S02]  /*a6a0*/  MOV R27, 0x0 ;  /* 0x00000000001b7802 */ /* 0x000fe40000000f00 */
[----:B------:R-:W-:-:S13]  /*a6b0*/  ISETP.NE.AND.EX P0, PT, R34, RZ, PT, P0 ;  /* 0x000000ff2200720c */ /* 0x000fda0003f05300 */
[----:B------:R-:W-:Y:S05]  /*a6c0*/  @!P0 BRA `(.L_x_162) ;  /* 0x00000000002c8947 */ /* 0x000fea0003800000 */
[----:B------:R-:W-:Y:S02]  /*a6d0*/  IMAD.MOV.U32 R16, RZ, RZ, 0x1 ;  /* 0x00000001ff107424 */ /* 0x000fe400078e00ff */
[----:B------:R-:W-:Y:S02]  /*a6e0*/  IMAD.MOV.U32 R3, RZ, RZ, R35 ;  /* 0x000000ffff037224 */ /* 0x000fe400078e0023 */
[----:B------:R-:W-:-:S07]  /*a6f0*/  IMAD.MOV.U32 R5, RZ, RZ, R34 ;  /* 0x000000ffff057224 */ /* 0x000fce00078e0022 */
.L_x_163:
[----:B------:R-:W-:Y:S01]  /*a700*/  IADD3 R0, P0, PT, R3, -0x1, RZ ;  /* 0xffffffff03007810 */ /* 0x000fe20007f1e0ff */
[----:B------:R-:W-:-:S03]  /*a710*/  IMAD.MOV R16, RZ, RZ, -R16 ;  /* 0x000000ffff107224 */ /* 0x000fc600078e0a10 */
[----:B------:R-:W-:Y:S02]  /*a720*/  IADD3.X R2, PT, PT, R5, -0x1, RZ, P0, !PT ;  /* 0xffffffff05027810 */ /* 0x000fe400007fe4ff */
[----:B------:R-:W-:Y:S02]  /*a730*/  LOP3.LUT R3, R0, R3, RZ, 0xc0, !PT ;  /* 0x0000000300037212 */ /* 0x000fe400078ec0ff */
[----:B------:R-:W-:Y:S02]  /*a740*/  LOP3.LUT R5, R2, R5, RZ, 0xc0, !PT ;  /* 0x0000000502057212 */ /* 0x000fe400078ec0ff */
[----:B------:R-:W-:-:S04]  /*a750*/  ISETP.NE.U32.AND P0, PT, R3, RZ, PT ;  /* 0x000000ff0300720c */ /* 0x000fc80003f05070 */
[----:B------:R-:W-:-:S13]  /*a760*/  ISETP.NE.AND.EX P0, PT, R5, RZ, PT, P0 ;  /* 0x000000ff0500720c */ /* 0x000fda0003f05300 */
[----:B------:R-:W-:Y:S05]  /*a770*/  @P0 BRA `(.L_x_163) ;  /* 0xfffffffc00e00947 */ /* 0x000fea000383ffff */
.L_x_162:
[----:B------:R-:W-:Y:S05]  /*a780*/  BSYNC.RECONVERGENT B0 ;  /* 0x0000000000007941 */ /* 0x000fea0003800200 */
.L_x_161:
[----:B------:R0:W1:Y:S01]  /*a790*/  LDC.64 R8, c[0x4][R27] ;  /* 0x010000001b087b82 */ /* 0x0000620000000a00 */
[----:B------:R0:W-:Y:S01]  /*a7a0*/  STL [R1+0x40], R16 ;  /* 0x0000401001007387 */ /* 0x0001e20000100800 */
[----:B------:R-:W2:Y:S01]  /*a7b0*/  LDCU.64 UR4, c[0x4][0xc8] ;  /* 0x01001900ff0477ac */ /* 0x000ea20008000a00 */
[----:B------:R-:W-:-:S05]  /*a7c0*/  IADD3 R25, P0, PT, R26, 0x40, RZ ;  /* 0x000000401a197810 */ /* 0x000fca0007f1e0ff */
[----:B------:R-:W-:Y:S02]  /*a7d0*/  IMAD.X R2, RZ, RZ, R24, P0 ;  /* 0x000000ffff027224 */ /* 0x000fe400000e0618 */
[----:B------:R-:W-:Y:S02]  /*a7e0*/  IMAD.MOV.U32 R6, RZ, RZ, R25 ;  /* 0x000000ffff067224 */ /* 0x000fe400078e0019 */
[----:B------:R-:W-:Y:S02]  /*a7f0*/  IMAD.MOV.U32 R7, RZ, RZ, R2 ;  /* 0x000000ffff077224 */ /* 0x000fe400078e0002 */
[----:B--2---:R-:W-:Y:S02]  /*a800*/  IMAD.U32 R4, RZ, RZ, UR4 ;  /* 0x00000004ff047e24 */ /* 0x004fe4000f8e00ff */
[----:B0-----:R-:W-:-:S07]  /*a810*/  IMAD.U32 R5, RZ, RZ, UR5 ;  /* 0x00000005ff057e24 */ /* 0x001fce000f8e00ff */
[----:B------:R-:W-:-:S07]  /*a820*/  LEPC R20, `(.L_x_164) ;  /* 0x000000001014794e */ /* 0x000fce0000000000 */
[----:B-1----:R-:W-:Y:S05]  /*a830*/  CALL.ABS.NOINC R8 ;  /* 0x0000000008007343 */ /* 0x002fea0003c00000 */
.L_x_164:
[----:B------:R-:W-:Y:S01]  /*a840*/  ISETP.NE.AND P0, PT, R16, -0x1, PT ;  /* 0xffffffff1000780c */ /* 0x000fe20003f05270 */
[----:B------:R-:W-:-:S12]  /*a850*/  BSSY.RECONVERGENT B8, `(.L_x_165) ;  /* 0x0000046000087945 */ /* 0x000fd80003800200 */
[----:B------:R-:W-:Y:S05]  /*a860*/  @P0 BRA `(.L_x_166) ;  /* 0x0000000400100947 */ /* 0x000fea0003800000 */
[----:B------:R-:W-:Y:S01]  /*a870*/  SHF.R.U32.HI R0, RZ, 0x2, R17 ;  /* 0x00000002ff007819 */ /* 0x000fe20000011611 */
[----:B------:R-:W-:Y:S01]  /*a880*/  IMAD.SHL.U32 R3, R23, 0x10, RZ ;  /* 0x0000001017037824 */ /* 0x000fe200078e00ff */
[----:B------:R0:W1:Y:S01]  /*a890*/  LDC.64 R8, c[0x4][R27] ;  /* 0x010000001b087b82 */ /* 0x0000620000000a00 */
[----:B------:R-:W-:Y:S01]  /*a8a0*/  VIADD R40, R40, 0x587c5 ;  /* 0x000587c528287836 */ /* 0x000fe20000000000 */
[----:B------:R-:W-:Y:S01]  /*a8b0*/  LOP3.LUT R0, R0, R17, RZ, 0x3c, !PT ;  /* 0x0000001100007212 */ /* 0x000fe200078e3cff */
[----:B------:R-:W2:Y:S01]  /*a8c0*/  LDCU.64 UR4, c[0x4][0xd0] ;  /* 0x01001a00ff0477ac */ /* 0x000ea20008000a00 */
[----:B------:R-:W-:Y:S02]  /*a8d0*/  IMAD.MOV.U32 R6, RZ, RZ, R25 ;  /* 0x000000ffff067224 */ /* 0x000fe400078e0019 */
[----:B------:R-:W-:Y:S01]  /*a8e0*/  IMAD.MOV.U32 R7, RZ, RZ, R2 ;  /* 0x000000ffff077224 */ /* 0x000fe200078e0002 */
[----:B------:R-:W3:Y:S01]  /*a8f0*/  LDCU.64 UR6, c[0x3][0x70] ;  /* 0x00c00e00ff0677ac */ /* 0x000ee20008000a00 */
[----:B------:R-:W-:-:S05]  /*a900*/  IMAD.SHL.U32 R4, R0, 0x2, RZ ;  /* 0x0000000200047824 */ /* 0x000fca00078e00ff */
[----:B------:R-:W-:Y:S01]  /*a910*/  LOP3.LUT R0, R0, R4, R3, 0x96, !PT ;  /* 0x0000000400007212 */ /* 0x000fe200078e9603 */
[----:B------:R-:W-:-:S03]  /*a920*/  IMAD.MOV.U32 R3, RZ, RZ, 0x2f800000 ;  /* 0x2f800000ff037424 */ /* 0x000fc600078e00ff */
[----:B------:R-:W-:Y:S01]  /*a930*/  LOP3.LUT R33, R0, R23, RZ, 0x3c, !PT ;  /* 0x0000001700217212 */ /* 0x000fe200078e3cff */
[----:B--2---:R-:W-:-:S04]  /*a940*/  IMAD.U32 R4, RZ, RZ, UR4 ;  /* 0x00000004ff047e24 */ /* 0x004fc8000f8e00ff */
[----:B------:R-:W-:Y:S02]  /*a950*/  IMAD.IADD R0, R33, 0x1, R40 ;  /* 0x0000000121007824 */ /* 0x000fe400078e0228 */
[----:B------:R-:W-:Y:S02]  /*a960*/  IMAD.U32 R5, RZ, RZ, UR5 ;  /* 0x00000005ff057e24 */ /* 0x000fe4000f8e00ff */
[----:B---3--:R-:W-:Y:S01]  /*a970*/  IMAD.U32 R30, RZ, RZ, UR6 ;  /* 0x00000006ff1e7e24 */ /* 0x008fe2000f8e00ff */
[----:B------:R-:W-:Y:S01]  /*a980*/  I2FP.F32.U32 R0, R0 ;  /* 0x0000000000007245 */ /* 0x000fe20000201000 */
[----:B------:R-:W-:-:S04]  /*a990*/  IMAD.U32 R31, RZ, RZ, UR7 ;  /* 0x00000007ff1f7e24 */ /* 0x000fc8000f8e00ff */
[----:B------:R-:W-:-:S06]  /*a9a0*/  FFMA R16, R0, R3, 1.1641532182693481445e-10 ;  /* 0x2f00000000107423 */ /* 0x000fcc0000000003 */
[----:B------:R-:W2:Y:S02]  /*a9b0*/  F2F.F64.F32 R16, R16 ;  /* 0x0000001000107310 */ /* 0x000ea40000201800 */
[----:B-12---:R0:W-:Y:S02]  /*a9c0*/  STL.64 [R1+0x40], R16 ;  /* 0x0000401001007387 */ /* 0x0061e40000100a00 */
[----:B------:R-:W-:-:S07]  /*a9d0*/  LEPC R20, `(.L_x_167) ;  /* 0x000000001014794e */ /* 0x000fce0000000000 */
[----:B0-----:R-:W-:Y:S05]  /*a9e0*/  CALL.ABS.NOINC R8 ;  /* 0x0000000008007343 */ /* 0x001fea0003c00000 */
.L_x_167:
[----:B------:R-:W0:Y:S01]  /*a9f0*/  LDCU.64 UR4, c[0x3][0x60] ;  /* 0x00c00c00ff0477ac */ /* 0x000e220008000a00 */
[----:B------:R-:W-:Y:S01]  /*aa00*/  BSSY.RECONVERGENT B7, `(.L_x_168) ;  /* 0x000001e000077945 */ /* 0x000fe20003800200 */
[----:B0-----:R-:W-:-:S14]  /*aa10*/  DSETP.GTU.AND P0, PT, R16, UR4, PT ;  /* 0x0000000410007e2a */ /* 0x001fdc000bf0c000 */
[----:B------:R-:W-:Y:S05]  /*aa20*/  @P0 BRA `(.L_x_169) ;  /* 0x00000000006c0947 */ /* 0x000fea0003800000 */
[C---:B------:R-:W-:Y:S01]  /*aa30*/  LOP3.LUT R0, R35.reuse, 0x1, RZ, 0xc0, !PT ;  /* 0x0000000123007812 */ /* 0x040fe200078ec0ff */
[----:B------:R-:W-:Y:S01]  /*aa40*/  BSSY.RECONVERGENT B6, `(.L_x_170) ;  /* 0x0000010000067945 */ /* 0x000fe20003800200 */
[----:B------:R-:W-:Y:S02]  /*aa50*/  ISETP.EQ.U32.AND P1, PT, R35, 0x1, PT ;  /* 0x000000012300780c */ /* 0x000fe40003f22070 */
[----:B------:R-:W-:Y:S02]  /*aa60*/  ISETP.NE.U32.AND P0, PT, R0, 0x1, PT ;  /* 0x000000010000780c */ /* 0x000fe40003f05070 */
[----:B------:R-:W-:Y:S02]  /*aa70*/  LOP3.LUT R37, R28, R37, RZ, 0x3c, !PT ;  /* 0x000000251c257212 */ /* 0x000fe400078e3cff */
[----:B------:R-:W-:Y:S02]  /*aa80*/  ISETP.NE.U32.AND.EX P0, PT, RZ, RZ, PT, P0 ;  /* 0x000000ffff00720c */ /* 0x000fe40003f05100 */
[----:B------:R-:W-:-:S02]  /*aa90*/  LOP3.LUT R36, R29, R36, RZ, 0x3c, !PT ;  /* 0x000000241d247212 */ /* 0x000fc400078e3cff */
[----:B------:R-:W-:-:S13]  /*aaa0*/  ISETP.EQ.OR.EX P0, PT, R34, RZ, P0, P1 ;  /* 0x000000ff2200720c */ /* 0x000fda0000702710 */
[----:B------:R-:W-:Y:S05]  /*aab0*/  @P0 BRA `(.L_x_171) ;  /* 0x0000000000200947 */ /* 0x000fea0003800000 */
[----:B------:R0:W1:Y:S01]  /*aac0*/  LDC.64 R8, c[0x4][R27] ;  /* 0x010000001b087b82 */ /* 0x0000620000000a00 */
[----:B------:R-:W2:Y:S01]  /*aad0*/  LDCU.64 UR4, c[0x4][0xd8] ;  /* 0x01001b00ff0477ac */ /* 0x000ea20008000a00 */
[----:B------:R-:W-:Y:S01]  /*aae0*/  CS2R R6, SRZ ;  /* 0x0000000000067805 */ /* 0x000fe2000001ff00 */
[----:B--2---:R-:W-:Y:S02]  /*aaf0*/  IMAD.U32 R4, RZ, RZ, UR4 ;  /* 0x00000004ff047e24 */ /* 0x004fe4000f8e00ff */
[----:B0-----:R-:W-:-:S07]  /*ab00*/  IMAD.U32 R5, RZ, RZ, UR5 ;  /* 0x00000005ff057e24 */ /* 0x001fce000f8e00ff */
[----:B------:R-:W-:-:S07]  /*ab10*/  LEPC R20, `(.L_x_172) ;  /* 0x000000001014794e */ /* 0x000fce0000000000 */
[----:B-1----:R-:W-:Y:S05]  /*ab20*/  CALL.ABS.NOINC R8 ;  /* 0x0000000008007343 */ /* 0x002fea0003c00000 */
.L_x_172:
[----:B------:R-:W-:-:S07]  /*ab30*/  IMAD.MOV R32, RZ, RZ, -R32 ;  /* 0x000000ffff207224 */ /* 0x000fce00078e0a20 */
.L_x_171:
[----:B------:R-:W-:Y:S05]  /*ab40*/  BSYNC.RECONVERGENT B6 ;  /* 0x0000000000067941 */ /* 0x000fea0003800200 */
.L_x_170:
[----:B------:R-:W0:Y:S02]  /*ab50*/  LDCU.64 UR4, c[0x3][0x50] ;  /* 0x00c00a00ff0477ac */ /* 0x000e240008000a00 */
[----:B0-----:R-:W-:-:S05]  /*ab60*/  IADD3 R4, P0, PT, R39, UR4, RZ ;  /* 0x0000000427047c10 */ /* 0x001fca000ff1e0ff */
[----:B------:R-:W-:-:S05]  /*ab70*/  IMAD.X R5, RZ, RZ, UR5, P0 ;  /* 0x00000005ff057e24 */ /* 0x000fca00080e06ff */
[----:B------:R-:W2:Y:S01]  /*ab80*/  LDG.E.S8 R4, desc[UR36][R4.64] ;  /* 0x0000002404047981 */ /* 0x000ea2000c1e1300 */
[----:B------:R-:W0:Y:S02]  /*ab90*/  LDCU.64 UR4, c[0x3][0x68] ;  /* 0x00c00d00ff0477ac */ /* 0x000e240008000a00 */
[----:B0-----:R-:W-:Y:S02]  /*aba0*/  IMAD.U32 R30, RZ, RZ, UR4 ;  /* 0x00000004ff1e7e24 */ /* 0x001fe4000f8e00ff */
[----:B------:R-:W-:Y:S01]  /*abb0*/  IMAD.U32 R31, RZ, RZ, UR5 ;  /* 0x00000005ff1f7e24 */ /* 0x000fe2000f8e00ff */
[----:B--2---:R-:W-:-:S05]  /*abc0*/  LEA R3, R4, 0xffffffff, 0x1 ;  /* 0xffffffff04037811 */ /* 0x004fca00078e08ff */
[----:B------:R-:W-:-:S07]  /*abd0*/  IMAD R32, R3, R32, RZ ;  /* 0x0000002003207224 */ /* 0x000fce00078e02ff */
.L_x_169:
[----:B------:R-:W-:Y:S05]  /*abe0*/  BSYNC.RECONVERGENT B7 ;  /* 0x0000000000077941 */ /* 0x000fea0003800200 */
.L_x_168:
[----:B------:R-:W0:Y:S01]  /*abf0*/  I2F.F64 R4, R32 ;  /* 0x0000002000047312 */ /* 0x000e220000201c00 */
[----:B------:R-:W-:Y:S02]  /*ac00*/  IMAD.MOV.U32 R0, RZ, RZ, R23 ;  /* 0x000000ffff007224 */ /* 0x000fe400078e0017 */
[----:B------:R-:W-:Y:S02]  /*ac10*/  IMAD.MOV.U32 R3, RZ, RZ, R22 ;  /* 0x000000ffff037224 */ /* 0x000fe400078e0016 */
[----:B------:R-:W-:Y:S02]  /*ac20*/  IMAD.MOV.U32 R6, RZ, RZ, R19 ;  /* 0x000000ffff067224 */ /* 0x000fe400078e0013 */
[----:B------:R-:W-:Y:S02]  /*ac30*/  IMAD.MOV.U32 R17, RZ, RZ, R18 ;  /* 0x000000ffff117224 */ /* 0x000fe400078e0012 */
[----:B------:R-:W-:Y:S02]  /*ac40*/  VIADD R38, R38, 0x1 ;  /* 0x0000000126267836 */ /* 0x000fe40000000000 */
[----:B------:R-:W-:-:S02]  /*ac50*/  IMAD.MOV.U32 R23, RZ, RZ, R33 ;  /* 0x000000ffff177224 */ /* 0x000fc400078e0021 */
[----:B------:R-:W-:Y:S01]  /*ac60*/  IMAD.MOV.U32 R22, RZ, RZ, R0 ;  /* 0x000000ffff167224 */ /* 0x000fe200078e0000 */
[----:B0-----:R-:W-:Y:S01]  /*ac70*/  DMUL R4, R4, R30 ;  /* 0x0000001e04047228 */ /* 0x001fe20000000000 */
[----:B------:R-:W-:Y:S02]  /*ac80*/  IMAD.MOV.U32 R19, RZ, RZ, R3 ;  /* 0x000000ffff137224 */ /* 0x000fe400078e0003 */
[----:B------:R-:W-:-:S03]  /*ac90*/  IMAD.MOV.U32 R18, RZ, RZ, R6 ;  /* 0x000000ffff127224 */ /* 0x000fc600078e0006 */
[----:B------:R0:W1:Y:S05]  /*aca0*/  F2I.F64.TRUNC R32, R4 ;  /* 0x0000000400207311 */ /* 0x00006a000030d100 */
.L_x_166:
[----:B------:R-:W-:Y:S05]  /*acb0*/  BSYNC.RECONVERGENT B8 ;  /* 0x0000000000087941 */ /* 0x000fea0003800200 */
.L_x_165:
[----:B------:R-:W-:Y:S01]  /*acc0*/  MOV R16, 0x0 ;  /* 0x0000000000107802 */ /* 0x000fe20000000f00 */
[----:B-1----:R1:W-:Y:S01]  /*acd0*/  STL [R1+0x40], R32 ;  /* 0x0000402001007387 */ /* 0x0023e20000100800 */
[----:B------:R-:W0:Y:S01]  /*ace0*/  LDCU.64 UR4, c[0x4][0xe0] ;  /* 0x01001c00ff0477ac */ /* 0x000e220008000a00 */
[----:B------:R-:W-:Y:S01]  /*acf0*/  IMAD.MOV.U32 R6, RZ, RZ, R25 ;  /* 0x000000ffff067224 */ /* 0x000fe200078e0019 */
[----:B------:R1:W2:Y:S01]  /*ad00*/  LDC.64 R8, c[0x4][R16] ;  /* 0x0100000010087b82 */ /* 0x0002a20000000a00 */
[----:B------:R-:W-:Y:S02]  /*ad10*/  IMAD.MOV.U32 R7, RZ, RZ, R2 ;  /* 0x000000ffff077224 */ /* 0x000fe400078e0002 */
[----:B0-----:R-:W-:Y:S02]  /*ad20*/  IMAD.U32 R4, RZ, RZ, UR4 ;  /* 0x00000004ff047e24 */ /* 0x001fe4000f8e00ff */
[----:B-1----:R-:W-:-:S07]  /*ad30*/  IMAD.U32 R5, RZ, RZ, UR5 ;  /* 0x00000005ff057e24 */ /* 0x002fce000f8e00ff */
[----:B------:R-:W-:-:S07]  /*ad40*/  LEPC R20, `(.L_x_173) ;  /* 0x000000001014794e */ /* 0x000fce0000000000 */
[----:B--2---:R-:W-:Y:S05]  /*ad50*/  CALL.ABS.NOINC R8 ;  /* 0x0000000008007343 */ /* 0x004fea0003c00000 */
.L_x_173:
[----:B------:R0:W1:Y:S01]  /*ad60*/  LDC.64 R2, c[0x4][R16] ;  /* 0x0100000010027b82 */ /* 0x0000620000000a00 */
[----:B------:R-:W2:Y:S01]  /*ad70*/  LDCU.64 UR4, c[0x4][0xe8] ;  /* 0x01001d00ff0477ac */ /* 0x000ea20008000a00 */
[----:B------:R-:W-:Y:S01]  /*ad80*/  CS2R R6, SRZ ;  /* 0x0000000000067805 */ /* 0x000fe2000001ff00 */
[----:B--2---:R-:W-:Y:S02]  /*ad90*/  IMAD.U32 R4, RZ, RZ, UR4 ;  /* 0x00000004ff047e24 */ /* 0x004fe4000f8e00ff */
[----:B0-----:R-:W-:-:S07]  /*ada0*/  IMAD.U32 R5, RZ, RZ, UR5 ;  /* 0x00000005ff057e24 */ /* 0x001fce000f8e00ff */
[----:B------:R-:W-:-:S07]  /*adb0*/  LEPC R20, `(.L_x_174) ;  /* 0x000000001014794e */ /* 0x000fce0000000000 */
[----:B-1----:R-:W-:Y:S05]  /*adc0*/  CALL.ABS.NOINC R2 ;  /* 0x0000000002007343 */ /* 0x002fea0003c00000 */
.L_x_174:
[----:B------:R-:W0:Y:S01]  /*add0*/  LDCU UR4, c[0x3][0x58] ;  /* 0x00c00b00ff0477ac */ /* 0x000e220008000800 */
[----:B------:R-:W-:-:S05]  /*ade0*/  VIADD R39, R39, 0x1 ;  /* 0x0000000127277836 */ /* 0x000fca0000000000 */
[----:B0-----:R-:W-:-:S13]  /*adf0*/  ISETP.NE.AND P0, PT, R39, UR4, PT ;  /* 0x0000000427007c0c */ /* 0x001fda000bf05270 */
[----:B------:R-:W-:Y:S05]  /*ae00*/  @P0 BRA `(.L_x_175) ;  /* 0xffffffd000d00947 */ /* 0x000fea000383ffff */
[----:B------:R-:W-:Y:S05]  /*ae10*/  BSYNC.RECONVERGENT B9 ;  /* 0x0000000000097941 */ /* 0x000fea0003800200 */
.L_x_103:
[----:B------:R-:W-:Y:S02]  /*ae20*/  IMAD.SHL.U32 R2, R38, 0x2, RZ ;  /* 0x0000000226027824 */ /* 0x000fe400078e00ff */
[----:B------:R-:W-:Y:S02]  /*ae30*/  IMAD.MOV.U32 R41, RZ, RZ, R37 ;  /* 0x000000ffff297224 */ /* 0x000fe400078e0025 */
[----:B------:R-:W-:Y:S01]  /*ae40*/  IMAD.MOV.U32 R42, RZ, RZ, R36 ;  /* 0x000000ffff2a7224 */ /* 0x000fe200078e0024 */
[----:B------:R-:W-:-:S07]  /*ae50*/  SHF.R.S32.HI R3, RZ, 0x1f, R2 ;  /* 0x0000001fff037819 */ /* 0x000fce0000011402 */
.L_x_102:
[----:B------:R-:W-:-:S04]  /*ae60*/  ISETP.NE.U32.AND P0, PT, R41, RZ, PT ;  /* 0x000000ff2900720c */ /* 0x000fc80003f05070 */
[----:B------:R-:W-:-:S13]  /*ae70*/  ISETP.NE.AND.EX P0, PT, R42, RZ, PT, P0 ;  /* 0x000000ff2a00720c */ /* 0x000fda0003f05300 */
[----:B------:R-:W-:Y:S05]  /*ae80*/  @P0 EXIT ;  /* 0x000000000000094d */ /* 0x000fea0003800000 */
[----:B------:R-:W0:Y:S02]  /*ae90*/  LDC.64 R4, c[0x4][0x48] ;  /* 0x01001200ff047b82 */ /* 0x000e240000000a00 */
[----:B0-----:R-:W2:Y:S01]  /*aea0*/  LDG.E.64 R6, desc[UR36][R4.64] ;  /* 0x0000002404067981 */ /* 0x001ea2000c1e1b00 */
[C---:B------:R-:W-:Y:S01]  /*aeb0*/  IMAD.SHL.U32 R9, R2.reuse, 0x4, RZ ;  /* 0x0000000402097824 */ /* 0x040fe200078e00ff */
[----:B------:R-:W-:Y:S01]  /*aec0*/  SHF.L.U64.HI R11, R2, 0x2, R3 ;  /* 0x00000002020b7819 */ /* 0x000fe20000010203 */
[----:B------:R-:W-:-:S03]  /*aed0*/  IMAD.MOV.U32 R13, RZ, RZ, 0x1 ;  /* 0x00000001ff0d7424 */ /* 0x000fc600078e00ff */
[----:B--2---:R-:W-:-:S05]  /*aee0*/  IADD3 R6, P0, PT, R6, R9, RZ ;  /* 0x0000000906067210 */ /* 0x004fca0007f1e0ff */
[----:B------:R-:W-:-:S05]  /*aef0*/  IMAD.X R7, R7, 0x1, R11, P0 ;  /* 0x0000000107077824 */ /* 0x000fca00000e060b */
[----:B------:R-:W-:Y:S04]  /*af00*/  ATOM.E.ADD.STRONG.GPU PT, RZ, desc[UR36][R6.64], R13 ;  /* 0x8000000d06ff798a */ /* 0x000fe800081ef124 */
[----:B------:R-:W2:Y:S02]  /*af10*/  LDG.E.64 R2, desc[UR36][R4.64] ;  /* 0x0000002404027981 */ /* 0x000ea4000c1e1b00 */
[----:B--2---:R-:W-:-:S05]  /*af20*/  IADD3 R2, P0, PT, R2, R9, RZ ;  /* 0x0000000902027210 */ /* 0x004fca0007f1e0ff */
[----:B------:R-:W-:-:S05]  /*af30*/  IMAD.X R3, R3, 0x1, R11, P0 ;  /* 0x0000000103037824 */ /* 0x000fca00000e060b */
[----:B------:R-:W-:Y:S01]  /*af40*/  ATOM.E.ADD.STRONG.GPU PT, RZ, desc[UR36][R2.64+0x4], R32 ;  /* 0x8000042002ff798a */ /* 0x000fe200081ef124 */
[----:B------:R-:W-:Y:S05]  /*af50*/  EXIT ;  /* 0x000000000000794d */ /* 0x000fea0003800000 */
.L_x_176:
[----:B------:R-:W-:-:S00]  /*af60*/  BRA `(.L_x_176) ;  /* 0xfffffffc00fc7947 */ /* 0x000fc0000383ffff */
[----:B------:R-:W-:-:S00]  /*af70*/  NOP ;  /* 0x0000000000007918 */ /* 0x000fc00000000000 */
        /* <DEDUP_REMOVED lines=8> */
.L_x_177:


//--------------------- .nv.global.init           --------------------------
	.section	.nv.global.init,"aw",@progbits
	.align	4
.nv.global.init:
	.type		mrg32k3aM1SubSeq,@object
	.size		mrg32k3aM1SubSeq,(mrg32k3aM2SubSeq - mrg32k3aM1SubSeq)
mrg32k3aM1SubSeq:
        /*0000*/ 	.byte	0x0b, 0xcc, 0xee, 0x04, 0x73, 0x29, 0x8b, 0x6f, 0xf6, 0x53, 0x03, 0xf6, 0x23, 0xf6, 0xea, 0xda
        /* <DEDUP_REMOVED lines=125> */
	.type		mrg32k3aM2SubSeq,@object
	.size		mrg32k3aM2SubSeq,(mrg32k3aM1 - mrg32k3aM2SubSeq)
mrg32k3aM2SubSeq:
        /* <DEDUP_REMOVED lines=126> */
	.type		mrg32k3aM1,@object
	.size		mrg32k3aM1,(mrg32k3aM1Seq - mrg32k3aM1)
mrg32k3aM1:
        /* <DEDUP_REMOVED lines=144> */
	.type		mrg32k3aM1Seq,@object
	.size		mrg32k3aM1Seq,(mrg32k3aM2 - mrg32k3aM1Seq)
mrg32k3aM1Seq:
        /* <DEDUP_REMOVED lines=144> */
	.type		mrg32k3aM2,@object
	.size		mrg32k3aM2,(mrg32k3aM2Seq - mrg32k3aM2)
mrg32k3aM2:
        /* <DEDUP_REMOVED lines=144> */
	.type		mrg32k3aM2Seq,@object
	.size		mrg32k3aM2Seq,(precalc_xorwow_matrix - mrg32k3aM2Seq)
mrg32k3aM2Seq:
        /* <DEDUP_REMOVED lines=144> */
	.type		precalc_xorwow_matrix,@object
	.size		precalc_xorwow_matrix,(precalc_xorwow_offset_matrix - precalc_xorwow_matrix)
precalc_xorwow_matrix:
        /* <DEDUP_REMOVED lines=6400> */
	.type		precalc_xorwow_offset_matrix,@object
	.size		precalc_xorwow_offset_matrix,($str$3 - precalc_xorwow_offset_matrix)
precalc_xorwow_offset_matrix:
        /* <DEDUP_REMOVED lines=6400> */
	.type		$str$3,@object
	.size		$str$3,($str - $str$3)
$str$3:
        /*353c0*/ 	.byte	0x0a, 0x00
	.type		$str,@object
	.size		$str,($str$2 - $str)
$str:
        /*353c2*/ 	.byte	0x25, 0x75, 0x00
	.type		$str$2,@object
	.size		$str$2,($str$14 - $str$2)
$str$2:
        /*353c5*/ 	.byte	0x78, 0x73, 0x3a, 0x20, 0x00
	.type		$str$14,@object
	.size		$str$14,($str$4 - $str$14)
$str$14:
        /*353ca*/ 	.byte	0x70, 0x71, 0x3a, 0x20, 0x00
	.type		$str$4,@object
	.size		$str$4,($str$17 - $str$4)
$str$4:
        /*353cf*/ 	.byte	0x7a, 0x73, 0x3a, 0x20, 0x00
	.type		$str$17,@object
	.size		$str$17,($str$11 - $str$17)
$str$17:
        /*353d4*/ 	.byte	0x33, 0x20, 0x78, 0x27, 0x73, 0x0a, 0x00
	.type		$str$11,@object
	.size		$str$11,($str$9 - $str$11)
$str$11:
        /*353db*/ 	.byte	0x72, 0x61, 0x6e, 0x64, 0x3a, 0x20, 0x25, 0x64, 0x0a, 0x00
	.type		$str$9,@object
	.size		$str$9,($str$18 - $str$9)
$str$9:
        /*353e5*/ 	.byte	0x65, 0x71, 0x6e, 0x5b, 0x25, 0x64, 0x5d, 0x3a, 0x20, 0x00
	.type		$str$18,@object
	.size		$str$18,($str$15 - $str$18)
$str$18:
        /*353ef*/ 	.byte	0x73, 0x69, 0x67, 0x6e, 0x3a, 0x20, 0x25, 0x64, 0x0a, 0x00
	.type		$str$15,@object
	.size		$str$15,($str$7 - $str$15)
$str$15:
        /*353f9*/ 	.byte	0x70, 0x61, 0x72, 0x69, 0x74, 0x79, 0x3a, 0x20, 0x25, 0x64, 0x0a, 0x00
	.type		$str$7,@object
	.size		$str$7,($str$10 - $str$7)
$str$7:
        /*35405*/ 	.byte	0x6e, 0x75, 0x6d, 0x20, 0x65, 0x71, 0x6e, 0x73, 0x3a, 0x20, 0x25, 0x64, 0x0a, 0x00
	.type		$str$10,@object
	.size		$str$10,($str$16 - $str$10)
$str$10:
        /*35413*/ 	.byte	0x73, 0x6f, 0x6c, 0x73, 0x5b, 0x25, 0x64, 0x5d, 0x3a, 0x20, 0x25, 0x64, 0x0a, 0x00
	.type		$str$16,@object
	.size		$str$16,($str$19 - $str$16)
$str$16:
        /*35421*/ 	.byte	0x72, 0x61, 0x6e, 0x64, 0x20, 0x66, 0x6c, 0x6f, 0x61, 0x74, 0x3a, 0x20, 0x25, 0x66, 0x0a, 0x00
	.type		$str$19,@object
	.size		$str$19,($str$8 - $str$19)
$str$19:
        /*35431*/ 	.byte	0x2d, 0x2d, 0x2d, 0x2d, 0x2d, 0x2d, 0x2d, 0x2d, 0x2d, 0x2d, 0x2d, 0x2d, 0x2d, 0x2d, 0x2d, 0x0a
        /*35441*/ 	.byte	0x00
	.type		$str$8,@object
	.size		$str$8,($str$6 - $str$8)
$str$8:
        /*35442*/ 	.byte	0x64, 0x5f, 0x63, 0x6f, 0x6e, 0x73, 0x74, 0x73, 0x5b, 0x25, 0x64, 0x5d, 0x3a, 0x20, 0x25, 0x66
        /*35452*/ 	.byte	0x0a, 0x00
	.type		$str$6,@object
	.size		$str$6,($str$12 - $str$6)
$str$6:
        /*35454*/ 	.byte	0x62, 0x6c, 0x6f, 0x63, 0x6b, 0x2c, 0x20, 0x74, 0x68, 0x72, 0x65, 0x61, 0x64, 0x20, 0x25, 0x64
        /*35464*/ 	.byte	0x2c, 0x20, 0x25, 0x64, 0x0a, 0x00
	.type		$str$12,@object
	.size		$str$12,($str$5 - $str$12)
$str$12:
        /*3546a*/ 	.byte	0x2d, 0x2d, 0x2d, 0x2d, 0x2d, 0x2d, 0x2d, 0x2d, 0x2d, 0x20, 0x49, 0x4e, 0x49, 0x54, 0x20, 0x2d
        /*3547a*/ 	.byte	0x2d, 0x2d, 0x2d, 0x2d, 0x2d, 0x2d, 0x2d, 0x2d, 0x0a, 0x00
	.type		$str$5,@object
	.size		$str$5,($str$13 - $str$5)
$str$5:
        /*35484*/ 	.byte	0x53, 0x54, 0x41, 0x52, 0x54, 0x49, 0x4e, 0x47, 0x20, 0x49, 0x4e, 0x20, 0x44, 0x45, 0x56, 0x49
        /*35494*/ 	.byte	0x43, 0x45, 0x20, 0x43, 0x4f, 0x44, 0x45, 0x20, 0x4e, 0x4f, 0x57, 0x0a, 0x00
	.type		$str$13,@object
	.size		$str$13,(.L_27 - $str$13)
$str$13:
        /*354a1*/ 	.byte	0x2d, 0x2d, 0x2d, 0x2d, 0x2d, 0x2d, 0x2d, 0x2d, 0x20, 0x41, 0x70, 0x70, 0x6c, 0x79, 0x69, 0x6e
        /*354b1*/ 	.byte	0x67, 0x20, 0x65, 0x5e, 0x7b, 0x69, 0x20, 0x67, 0x61, 0x6d, 0x6d, 0x61, 0x20, 0x43, 0x7d, 0x20
        /*354c1*/ 	.byte	0x2d, 0x2d, 0x2d, 0x2d, 0x2d, 0x2d, 0x2d, 0x2d, 0x0a, 0x00
.L_27:


//--------------------- .nv.shared.reserved.0     --------------------------
	.section	.nv.shared.reserved.0,"aw",@nobits
	.weak		__nv_reservedSMEM_offset_0_alias
	.size		__nv_reservedSMEM_offset_0_alias, 0, 64
	.other		__nv_reservedSMEM_offset_0_alias,@"STO_CUDA_RESERVED_SHARED STV_DEFAULT"
__nv_reservedSMEM_offset_0_alias:
	.zero		0
	.zero		64


//--------------------- .nv.global                --------------------------
	.section	.nv.global,"aw",@nobits
	.align	8
.nv.global:
	.type		d_chunk_tally,@object
	.size		d_chunk_tally,($str$1 - d_chunk_tally)
d_chunk_tally:
	.zero		8
	.type		$str$1,@object
	.size		$str$1,(.L_15 - $str$1)
$str$1:
	.zero		1
.L_15:


//--------------------- .nv.constant0._Z6samplei  --------------------------
	.section	.nv.constant0._Z6samplei,"a",@progbits
	.sectionflags	@""
	.align	4
.nv.constant0._Z6samplei:
	.zero		900


//--------------------- SYMBOLS --------------------------

	.type		.nv.reservedSmem.offset0,@object
	.size		.nv.reservedSmem.offset0,0x4
	.type		vprintf,@function
